//
// Generated by NVIDIA NVVM Compiler
//
// Compiler Build ID: CL-36424714
// Cuda compilation tools, release 13.0, V13.0.88
// Based on NVVM 20.0.0
//

.version 9.0
.target sm_100
.address_size 64

	// .globl	ps_inject_novelty_2d_kernel

.visible .entry ps_inject_novelty_2d_kernel(
	.param .u64 .ptr .align 1 ps_inject_novelty_2d_kernel_param_0,
	.param .u64 .ptr .align 1 ps_inject_novelty_2d_kernel_param_1,
	.param .u64 .ptr .align 1 ps_inject_novelty_2d_kernel_param_2,
	.param .u32 ps_inject_novelty_2d_kernel_param_3,
	.param .u32 ps_inject_novelty_2d_kernel_param_4,
	.param .u64 .ptr .align 1 ps_inject_novelty_2d_kernel_param_5
)
{
	.reg .pred 	%p<14>;
	.reg .b16 	%rs<13>;
	.reg .b32 	%r<47>;
	.reg .b64 	%rd<31>;

	ld.param.u64 	%rd7, [ps_inject_novelty_2d_kernel_param_0];
	ld.param.u64 	%rd8, [ps_inject_novelty_2d_kernel_param_1];
	ld.param.u64 	%rd5, [ps_inject_novelty_2d_kernel_param_2];
	ld.param.u32 	%r14, [ps_inject_novelty_2d_kernel_param_3];
	ld.param.u32 	%r15, [ps_inject_novelty_2d_kernel_param_4];
	ld.param.u64 	%rd6, [ps_inject_novelty_2d_kernel_param_5];
	cvta.to.global.u64 	%rd1, %rd8;
	cvta.to.global.u64 	%rd2, %rd7;
	mov.u32 	%r16, %ctaid.x;
	mov.u32 	%r17, %ntid.x;
	mov.u32 	%r18, %tid.x;
	mad.lo.s32 	%r1, %r16, %r17, %r18;
	mul.lo.s32 	%r19, %r15, %r14;
	setp.ge.s32 	%p1, %r1, %r19;
	@%p1 bra 	$L__BB0_17;
	cvt.s64.s32 	%rd9, %r1;
	add.s64 	%rd3, %rd2, %rd9;
	ld.global.u8 	%rs5, [%rd3];
	setp.ne.s16 	%p2, %rs5, 0;
	@%p2 bra 	$L__BB0_17;
	add.s64 	%rd4, %rd1, %rd9;
	ld.global.u8 	%rs6, [%rd4];
	setp.ne.s16 	%p3, %rs6, 0;
	@%p3 bra 	$L__BB0_17;
	div.s32 	%r20, %r1, %r15;
	mul.lo.s32 	%r21, %r20, %r15;
	sub.s32 	%r22, %r1, %r21;
	add.s32 	%r23, %r14, %r20;
	add.s32 	%r24, %r23, -1;
	rem.s32 	%r25, %r24, %r14;
	mad.lo.s32 	%r2, %r25, %r15, %r22;
	add.s32 	%r26, %r20, 1;
	rem.s32 	%r27, %r26, %r14;
	mad.lo.s32 	%r3, %r27, %r15, %r22;
	add.s32 	%r28, %r15, %r22;
	add.s32 	%r29, %r28, -1;
	rem.s32 	%r30, %r29, %r15;
	add.s32 	%r4, %r30, %r21;
	add.s32 	%r31, %r22, 1;
	rem.s32 	%r32, %r31, %r15;
	add.s32 	%r5, %r32, %r21;
	cvt.s64.s32 	%rd11, %r2;
	add.s64 	%rd12, %rd2, %rd11;
	ld.global.u8 	%rs1, [%rd12];
	setp.ne.s16 	%p4, %rs1, 0;
	@%p4 bra 	$L__BB0_5;
	add.s64 	%rd14, %rd1, %rd11;
	ld.global.u8 	%rs7, [%rd14];
	setp.eq.s16 	%p5, %rs7, 0;
	mov.b32 	%r44, 0;
	@%p5 bra 	$L__BB0_6;
$L__BB0_5:
	cvt.u32.u16 	%r34, %rs1;
	cvt.s32.s8 	%r44, %r34;
$L__BB0_6:
	cvt.s64.s32 	%rd15, %r3;
	add.s64 	%rd16, %rd2, %rd15;
	ld.global.u8 	%rs2, [%rd16];
	setp.ne.s16 	%p6, %rs2, 0;
	@%p6 bra 	$L__BB0_8;
	add.s64 	%rd18, %rd1, %rd15;
	ld.global.u8 	%rs8, [%rd18];
	setp.eq.s16 	%p7, %rs8, 0;
	@%p7 bra 	$L__BB0_9;
$L__BB0_8:
	cvt.u32.u16 	%r35, %rs2;
	cvt.s32.s8 	%r36, %r35;
	add.s32 	%r44, %r44, %r36;
$L__BB0_9:
	cvt.s64.s32 	%rd19, %r4;
	add.s64 	%rd20, %rd2, %rd19;
	ld.global.u8 	%rs3, [%rd20];
	setp.ne.s16 	%p8, %rs3, 0;
	@%p8 bra 	$L__BB0_11;
	add.s64 	%rd22, %rd1, %rd19;
	ld.global.u8 	%rs9, [%rd22];
	setp.eq.s16 	%p9, %rs9, 0;
	@%p9 bra 	$L__BB0_12;
$L__BB0_11:
	cvt.u32.u16 	%r37, %rs3;
	cvt.s32.s8 	%r38, %r37;
	add.s32 	%r44, %r44, %r38;
$L__BB0_12:
	cvt.s64.s32 	%rd23, %r5;
	add.s64 	%rd24, %rd2, %rd23;
	ld.global.u8 	%rs4, [%rd24];
	setp.ne.s16 	%p10, %rs4, 0;
	@%p10 bra 	$L__BB0_14;
	add.s64 	%rd26, %rd1, %rd23;
	ld.global.u8 	%rs10, [%rd26];
	setp.eq.s16 	%p11, %rs10, 0;
	@%p11 bra 	$L__BB0_15;
$L__BB0_14:
	cvt.u32.u16 	%r39, %rs4;
	cvt.s32.s8 	%r40, %r39;
	add.s32 	%r44, %r44, %r40;
$L__BB0_15:
	setp.eq.s32 	%p12, %r44, 0;
	@%p12 bra 	$L__BB0_17;
	setp.lt.s32 	%p13, %r44, 1;
	selp.b16 	%rs11, -1, 1, %p13;
	st.global.u8 	[%rd3], %rs11;
	mov.b16 	%rs12, 0;
	st.global.u8 	[%rd4], %rs12;
	cvta.to.global.u64 	%rd27, %rd5;
	mul.wide.s32 	%rd28, %r1, 4;
	add.s64 	%rd29, %rd27, %rd28;
	mov.b32 	%r41, 1;
	st.global.u32 	[%rd29], %r41;
	cvta.to.global.u64 	%rd30, %rd6;
	atom.global.exch.b32 	%r42, [%rd30], 1;
$L__BB0_17:
	ret;

}
	// .globl	ps_wavefront_propagate_kernel
.visible .entry ps_wavefront_propagate_kernel(
	.param .u64 .ptr .align 1 ps_wavefront_propagate_kernel_param_0,
	.param .u64 .ptr .align 1 ps_wavefront_propagate_kernel_param_1,
	.param .u64 .ptr .align 1 ps_wavefront_propagate_kernel_param_2,
	.param .u32 ps_wavefront_propagate_kernel_param_3,
	.param .u32 ps_wavefront_propagate_kernel_param_4
)
{
	.reg .pred 	%p<17>;
	.reg .b16 	%rs<29>;
	.reg .b32 	%r<31>;
	.reg .b64 	%rd<36>;

	ld.param.u64 	%rd13, [ps_wavefront_propagate_kernel_param_0];
	ld.param.u64 	%rd14, [ps_wavefront_propagate_kernel_param_1];
	ld.param.u64 	%rd15, [ps_wavefront_propagate_kernel_param_2];
	ld.param.u32 	%r6, [ps_wavefront_propagate_kernel_param_3];
	ld.param.u32 	%r7, [ps_wavefront_propagate_kernel_param_4];
	cvta.to.global.u64 	%rd1, %rd15;
	cvta.to.global.u64 	%rd2, %rd14;
	cvta.to.global.u64 	%rd3, %rd13;
	mov.u32 	%r8, %ctaid.x;
	mov.u32 	%r9, %ntid.x;
	mov.u32 	%r10, %tid.x;
	mad.lo.s32 	%r1, %r8, %r9, %r10;
	mul.lo.s32 	%r11, %r7, %r6;
	setp.ge.s32 	%p1, %r1, %r11;
	@%p1 bra 	$L__BB1_21;
	cvt.s64.s32 	%rd16, %r1;
	add.s64 	%rd17, %rd3, %rd16;
	ld.global.u8 	%rs1, [%rd17];
	add.s64 	%rd18, %rd2, %rd16;
	ld.global.u8 	%rs7, [%rd18];
	or.b16  	%rs8, %rs1, %rs7;
	and.b16  	%rs9, %rs8, 255;
	setp.eq.s16 	%p2, %rs9, 0;
	@%p2 bra 	$L__BB1_21;
	mul.wide.s32 	%rd19, %r1, 4;
	add.s64 	%rd4, %rd1, %rd19;
	ld.global.u32 	%r12, [%rd4];
	setp.eq.s32 	%p3, %r12, 1;
	@%p3 bra 	$L__BB1_21;
	div.s32 	%r13, %r1, %r7;
	mul.lo.s32 	%r14, %r13, %r7;
	sub.s32 	%r15, %r1, %r14;
	add.s32 	%r16, %r6, %r13;
	add.s32 	%r17, %r16, -1;
	rem.s32 	%r18, %r17, %r6;
	mad.lo.s32 	%r2, %r18, %r7, %r15;
	add.s32 	%r19, %r13, 1;
	rem.s32 	%r20, %r19, %r6;
	mad.lo.s32 	%r3, %r20, %r7, %r15;
	add.s32 	%r21, %r7, %r15;
	add.s32 	%r22, %r21, -1;
	rem.s32 	%r23, %r22, %r7;
	add.s32 	%r4, %r23, %r14;
	add.s32 	%r24, %r15, 1;
	rem.s32 	%r25, %r24, %r7;
	add.s32 	%r5, %r25, %r14;
	cvt.s64.s32 	%rd20, %r2;
	add.s64 	%rd5, %rd3, %rd20;
	ld.global.u8 	%rs11, [%rd5];
	setp.ne.s16 	%p4, %rs11, 0;
	mov.b16 	%rs26, 0;
	@%p4 bra 	$L__BB1_7;
	add.s64 	%rd6, %rd2, %rd20;
	ld.global.u8 	%rs13, [%rd6];
	setp.ne.s16 	%p5, %rs13, 0;
	@%p5 bra 	$L__BB1_7;
	mul.wide.s32 	%rd22, %r2, 4;
	add.s64 	%rd23, %rd1, %rd22;
	atom.relaxed.global.cas.b32 	%r26, [%rd23], 0, 1;
	setp.ne.s32 	%p6, %r26, 0;
	@%p6 bra 	$L__BB1_7;
	st.global.u8 	[%rd5], %rs1;
	st.global.u8 	[%rd6], %rs7;
	mov.b16 	%rs26, 1;
$L__BB1_7:
	cvt.s64.s32 	%rd24, %r3;
	add.s64 	%rd7, %rd3, %rd24;
	ld.global.u8 	%rs16, [%rd7];
	setp.ne.s16 	%p7, %rs16, 0;
	@%p7 bra 	$L__BB1_11;
	add.s64 	%rd8, %rd2, %rd24;
	ld.global.u8 	%rs17, [%rd8];
	setp.ne.s16 	%p8, %rs17, 0;
	@%p8 bra 	$L__BB1_11;
	mul.wide.s32 	%rd26, %r3, 4;
	add.s64 	%rd27, %rd1, %rd26;
	atom.relaxed.global.cas.b32 	%r27, [%rd27], 0, 1;
	setp.ne.s32 	%p9, %r27, 0;
	@%p9 bra 	$L__BB1_11;
	st.global.u8 	[%rd7], %rs1;
	st.global.u8 	[%rd8], %rs7;
	mov.b16 	%rs26, 1;
$L__BB1_11:
	cvt.s64.s32 	%rd28, %r4;
	add.s64 	%rd9, %rd3, %rd28;
	ld.global.u8 	%rs19, [%rd9];
	setp.ne.s16 	%p10, %rs19, 0;
	@%p10 bra 	$L__BB1_15;
	add.s64 	%rd10, %rd2, %rd28;
	ld.global.u8 	%rs20, [%rd10];
	setp.ne.s16 	%p11, %rs20, 0;
	@%p11 bra 	$L__BB1_15;
	mul.wide.s32 	%rd30, %r4, 4;
	add.s64 	%rd31, %rd1, %rd30;
	atom.relaxed.global.cas.b32 	%r28, [%rd31], 0, 1;
	setp.ne.s32 	%p12, %r28, 0;
	@%p12 bra 	$L__BB1_15;
	st.global.u8 	[%rd9], %rs1;
	st.global.u8 	[%rd10], %rs7;
	mov.b16 	%rs26, 1;
$L__BB1_15:
	cvt.s64.s32 	%rd32, %r5;
	add.s64 	%rd11, %rd3, %rd32;
	ld.global.u8 	%rs22, [%rd11];
	setp.ne.s16 	%p13, %rs22, 0;
	@%p13 bra 	$L__BB1_19;
	add.s64 	%rd12, %rd2, %rd32;
	ld.global.u8 	%rs23, [%rd12];
	setp.ne.s16 	%p14, %rs23, 0;
	@%p14 bra 	$L__BB1_19;
	mul.wide.s32 	%rd34, %r5, 4;
	add.s64 	%rd35, %rd1, %rd34;
	atom.relaxed.global.cas.b32 	%r29, [%rd35], 0, 1;
	setp.ne.s32 	%p15, %r29, 0;
	@%p15 bra 	$L__BB1_19;
	st.global.u8 	[%rd11], %rs1;
	st.global.u8 	[%rd12], %rs7;
	mov.b16 	%rs26, 1;
$L__BB1_19:
	setp.eq.s16 	%p16, %rs26, 0;
	@%p16 bra 	$L__BB1_21;
	atom.global.exch.b32 	%r30, [%rd4], 1;
$L__BB1_21:
	ret;

}
	// .globl	ps_harmonize_kernel
.visible .entry ps_harmonize_kernel(
	.param .u64 .ptr .align 1 ps_harmonize_kernel_param_0,
	.param .u64 .ptr .align 1 ps_harmonize_kernel_param_1,
	.param .u64 .ptr .align 1 ps_harmonize_kernel_param_2,
	.param .u64 .ptr .align 1 ps_harmonize_kernel_param_3,
	.param .u32 ps_harmonize_kernel_param_4
)
{
	.reg .pred 	%p<18>;
	.reg .b16 	%rs<9>;
	.reg .b32 	%r<24>;
	.reg .b64 	%rd<23>;

	ld.param.u64 	%rd11, [ps_harmonize_kernel_param_0];
	ld.param.u64 	%rd12, [ps_harmonize_kernel_param_1];
	ld.param.u64 	%rd13, [ps_harmonize_kernel_param_2];
	ld.param.u64 	%rd14, [ps_harmonize_kernel_param_3];
	ld.param.u32 	%r6, [ps_harmonize_kernel_param_4];
	cvta.to.global.u64 	%rd1, %rd14;
	cvta.to.global.u64 	%rd2, %rd13;
	cvta.to.global.u64 	%rd3, %rd12;
	cvta.to.global.u64 	%rd4, %rd11;
	mov.u32 	%r7, %ctaid.x;
	mov.u32 	%r8, %ntid.x;
	mov.u32 	%r9, %tid.x;
	mad.lo.s32 	%r1, %r7, %r8, %r9;
	setp.ge.s32 	%p1, %r1, %r6;
	@%p1 bra 	$L__BB2_16;
	cvt.s64.s32 	%rd15, %r1;
	add.s64 	%rd5, %rd4, %rd15;
	ld.global.u8 	%rs1, [%rd5];
	setp.ne.s16 	%p2, %rs1, 0;
	add.s64 	%rd6, %rd3, %rd15;
	@%p2 bra 	$L__BB2_3;
	ld.global.u8 	%rs3, [%rd6];
	setp.eq.s16 	%p3, %rs3, 0;
	@%p3 bra 	$L__BB2_16;
$L__BB2_3:
	mul.wide.s32 	%rd16, %r1, 4;
	add.s64 	%rd7, %rd2, %rd16;
	ld.global.u32 	%r10, [%rd7];
	setp.eq.s32 	%p4, %r10, 1;
	@%p4 bra 	$L__BB2_16;
	add.s64 	%rd18, %rd1, %rd15;
	ld.global.u8 	%rs4, [%rd18];
	setp.eq.s16 	%p5, %rs4, 1;
	add.s32 	%r23, %r1, 1;
	setp.ge.s32 	%p6, %r23, %r6;
	or.pred  	%p7, %p5, %p6;
	@%p7 bra 	$L__BB2_16;
	cvt.u32.u16 	%r11, %rs1;
	cvt.s32.s8 	%r3, %r11;
$L__BB2_6:
	cvt.s64.s32 	%rd19, %r23;
	add.s64 	%rd8, %rd4, %rd19;
	ld.global.u8 	%rs2, [%rd8];
	setp.ne.s16 	%p8, %rs2, 0;
	add.s64 	%rd9, %rd3, %rd19;
	@%p8 bra 	$L__BB2_8;
	ld.global.u8 	%rs5, [%rd9];
	setp.eq.s16 	%p9, %rs5, 0;
	@%p9 bra 	$L__BB2_15;
$L__BB2_8:
	mul.wide.s32 	%rd20, %r23, 4;
	add.s64 	%rd10, %rd2, %rd20;
	ld.global.u32 	%r12, [%rd10];
	setp.eq.s32 	%p10, %r12, 1;
	@%p10 bra 	$L__BB2_15;
	add.s64 	%rd22, %rd1, %rd19;
	ld.global.u8 	%rs6, [%rd22];
	setp.eq.s16 	%p11, %rs6, 1;
	cvt.u32.u16 	%r13, %rs2;
	cvt.s32.s8 	%r14, %r13;
	neg.s32 	%r15, %r14;
	setp.ne.s32 	%p12, %r3, %r15;
	or.pred  	%p13, %p11, %p12;
	@%p13 bra 	$L__BB2_15;
	ld.global.s8 	%r17, [%rd6];
	ld.global.s8 	%r18, [%rd9];
	neg.s32 	%r19, %r18;
	setp.ne.s32 	%p14, %r17, %r19;
	@%p14 bra 	$L__BB2_15;
	atom.relaxed.global.cas.b32 	%r20, [%rd7], 0, 1;
	setp.ne.s32 	%p15, %r20, 0;
	@%p15 bra 	$L__BB2_16;
	atom.relaxed.global.cas.b32 	%r21, [%rd10], 0, 1;
	setp.ne.s32 	%p16, %r21, 0;
	@%p16 bra 	$L__BB2_14;
	mov.b16 	%rs8, 0;
	st.global.u8 	[%rd5], %rs8;
	st.global.u8 	[%rd6], %rs8;
	st.global.u8 	[%rd8], %rs8;
	st.global.u8 	[%rd9], %rs8;
	bra.uni 	$L__BB2_16;
$L__BB2_14:
	mov.b32 	%r22, 0;
	st.global.u32 	[%rd7], %r22;
	bra.uni 	$L__BB2_16;
$L__BB2_15:
	add.s32 	%r23, %r23, 1;
	setp.lt.s32 	%p17, %r23, %r6;
	@%p17 bra 	$L__BB2_6;
$L__BB2_16:
	ret;

}
	// .globl	ps_dampened_recursion_kernel
.visible .entry ps_dampened_recursion_kernel(
	.param .u64 .ptr .align 1 ps_dampened_recursion_kernel_param_0,
	.param .u64 .ptr .align 1 ps_dampened_recursion_kernel_param_1,
	.param .u64 .ptr .align 1 ps_dampened_recursion_kernel_param_2,
	.param .u64 .ptr .align 1 ps_dampened_recursion_kernel_param_3,
	.param .u64 .ptr .align 1 ps_dampened_recursion_kernel_param_4,
	.param .u64 .ptr .align 1 ps_dampened_recursion_kernel_param_5,
	.param .u32 ps_dampened_recursion_kernel_param_6,
	.param .u32 ps_dampened_recursion_kernel_param_7,
	.param .u64 .ptr .align 1 ps_dampened_recursion_kernel_param_8,
	.param .u32 ps_dampened_recursion_kernel_param_9
)
{
	.reg .pred 	%p<8>;
	.reg .b16 	%rs<7>;
	.reg .b32 	%r<17>;
	.reg .b64 	%rd<30>;

	ld.param.u64 	%rd5, [ps_dampened_recursion_kernel_param_0];
	ld.param.u64 	%rd6, [ps_dampened_recursion_kernel_param_1];
	ld.param.u64 	%rd7, [ps_dampened_recursion_kernel_param_2];
	ld.param.u64 	%rd8, [ps_dampened_recursion_kernel_param_3];
	ld.param.u64 	%rd11, [ps_dampened_recursion_kernel_param_4];
	ld.param.u64 	%rd9, [ps_dampened_recursion_kernel_param_5];
	ld.param.u32 	%r2, [ps_dampened_recursion_kernel_param_6];
	ld.param.u32 	%r3, [ps_dampened_recursion_kernel_param_7];
	ld.param.u64 	%rd10, [ps_dampened_recursion_kernel_param_8];
	ld.param.u32 	%r4, [ps_dampened_recursion_kernel_param_9];
	cvta.to.global.u64 	%rd1, %rd11;
	mov.u32 	%r5, %ctaid.x;
	mov.u32 	%r6, %ntid.x;
	mov.u32 	%r7, %tid.x;
	mad.lo.s32 	%r1, %r5, %r6, %r7;
	setp.ge.s32 	%p1, %r1, %r4;
	@%p1 bra 	$L__BB3_10;
	cvta.to.global.u64 	%rd12, %rd8;
	cvt.s64.s32 	%rd13, %r1;
	add.s64 	%rd14, %rd12, %rd13;
	ld.global.u8 	%rs1, [%rd14];
	setp.ne.s16 	%p2, %rs1, 1;
	@%p2 bra 	$L__BB3_3;
	mul.wide.s32 	%rd28, %r1, 4;
	add.s64 	%rd29, %rd1, %rd28;
	mov.b32 	%r16, 0;
	st.global.u32 	[%rd29], %r16;
	bra.uni 	$L__BB3_10;
$L__BB3_3:
	cvta.to.global.u64 	%rd16, %rd5;
	add.s64 	%rd2, %rd16, %rd13;
	ld.global.u8 	%rs2, [%rd2];
	setp.ne.s16 	%p3, %rs2, 0;
	cvta.to.global.u64 	%rd17, %rd6;
	add.s64 	%rd3, %rd17, %rd13;
	@%p3 bra 	$L__BB3_5;
	ld.global.u8 	%rs3, [%rd3];
	setp.eq.s16 	%p4, %rs3, 0;
	@%p4 bra 	$L__BB3_6;
$L__BB3_5:
	cvta.to.global.u64 	%rd18, %rd7;
	mul.wide.s32 	%rd19, %r1, 4;
	add.s64 	%rd20, %rd18, %rd19;
	ld.global.u32 	%r8, [%rd20];
	setp.ne.s32 	%p5, %r8, 1;
	@%p5 bra 	$L__BB3_7;
$L__BB3_6:
	mul.wide.s32 	%rd26, %r1, 4;
	add.s64 	%rd27, %rd1, %rd26;
	mov.b32 	%r15, 0;
	st.global.u32 	[%rd27], %r15;
	bra.uni 	$L__BB3_10;
$L__BB3_7:
	add.s64 	%rd4, %rd1, %rd19;
	ld.global.u32 	%r9, [%rd4];
	add.s32 	%r10, %r9, 1;
	st.global.u32 	[%rd4], %r10;
	setp.lt.s32 	%p6, %r10, %r2;
	@%p6 bra 	$L__BB3_10;
	ld.global.u8 	%rs4, [%rd2];
	ld.global.u8 	%rs5, [%rd3];
	neg.s16 	%rs6, %rs5;
	st.global.u8 	[%rd2], %rs6;
	st.global.u8 	[%rd3], %rs4;
	mov.b32 	%r11, 0;
	st.global.u32 	[%rd4], %r11;
	cvta.to.global.u64 	%rd22, %rd9;
	add.s64 	%rd24, %rd22, %rd19;
	ld.global.u32 	%r12, [%rd24];
	add.s32 	%r13, %r12, 1;
	st.global.u32 	[%rd24], %r13;
	setp.lt.s32 	%p7, %r13, %r3;
	@%p7 bra 	$L__BB3_10;
	cvta.to.global.u64 	%rd25, %rd10;
	atom.global.exch.b32 	%r14, [%rd25], 1;
$L__BB3_10:
	ret;

}


// ===== COMPILED SASS (sm_100) =====

	.target	sm_100

	.elftype	@"ET_EXEC"


//--------------------- .note.nv.tkinfo           --------------------------
	.section	.note.nv.tkinfo,"",@"SHT_NOTE"
	.sectionflags	@"SHF_NOTE_NV_TKINFO"
	.tkinfo
        /*0018*/ 	.word	0x00000002
        /*0030*/ 	.string	""
        /*0030*/ 	.string	"ptxas"
        /*0030*/ 	.string	"Cuda compilation tools, release 13.0, V13.0.88"
        /*0030*/ 	.string	"Build cuda_13.0.r13.0/compiler.36424714_0"
        /*0030*/ 	.string	"-arch sm_100 -m 64 "



//--------------------- .note.nv.cuinfo           --------------------------
	.section	.note.nv.cuinfo,"",@"SHT_NOTE"
	.sectionflags	@"SHF_NOTE_NV_CUINFO"
        /*0018*/ 	.short	0x0002
        /*001a*/ 	.short	0x0064
        /*001c*/ 	.short	0x0082
	.zero		2


//--------------------- .nv.info                  --------------------------
	.section	.nv.info,"",@"SHT_CUDA_INFO"
	.align	4


	//----- nvinfo : EIATTR_REGCOUNT
	.align		4
        /*0000*/ 	.byte	0x04, 0x2f
        /*0002*/ 	.short	(.L_1 - .L_0)
	.align		4
.L_0:
        /*0004*/ 	.word	index@(ps_inject_novelty_2d_kernel)
        /*0008*/ 	.word	0x0000001c


	//----- nvinfo : EIATTR_FRAME_SIZE
	.align		4
.L_1:
        /*000c*/ 	.byte	0x04, 0x11
        /*000e*/ 	.short	(.L_3 - .L_2)
	.align		4
.L_2:
        /*0010*/ 	.word	index@(ps_inject_novelty_2d_kernel)
        /*0014*/ 	.word	0x00000000


	//----- nvinfo : EIATTR_REGCOUNT
	.align		4
.L_3:
        /*0018*/ 	.byte	0x04, 0x2f
        /*001a*/ 	.short	(.L_5 - .L_4)
	.align		4
.L_4:
        /*001c*/ 	.word	index@(ps_wavefront_propagate_kernel)
        /*0020*/ 	.word	0x0000001e


	//----- nvinfo : EIATTR_FRAME_SIZE
	.align		4
.L_5:
        /*0024*/ 	.byte	0x04, 0x11
        /*0026*/ 	.short	(.L_7 - .L_6)
	.align		4
.L_6:
        /*0028*/ 	.word	index@(ps_wavefront_propagate_kernel)
        /*002c*/ 	.word	0x00000000


	//----- nvinfo : EIATTR_REGCOUNT
	.align		4
.L_7:
        /*0030*/ 	.byte	0x04, 0x2f
        /*0032*/ 	.short	(.L_9 - .L_8)
	.align		4
.L_8:
        /*0034*/ 	.word	index@(ps_harmonize_kernel)
        /*0038*/ 	.word	0x00000018


	//----- nvinfo : EIATTR_FRAME_SIZE
	.align		4
.L_9:
        /*003c*/ 	.byte	0x04, 0x11
        /*003e*/ 	.short	(.L_11 - .L_10)
	.align		4
.L_10:
        /*0040*/ 	.word	index@(ps_harmonize_kernel)
        /*0044*/ 	.word	0x00000000


	//----- nvinfo : EIATTR_REGCOUNT
	.align		4
.L_11:
        /*0048*/ 	.byte	0x04, 0x2f
        /*004a*/ 	.short	(.L_13 - .L_12)
	.align		4
.L_12:
        /*004c*/ 	.word	index@(ps_dampened_recursion_kernel)
        /*0050*/ 	.word	0x00000012


	//----- nvinfo : EIATTR_FRAME_SIZE
	.align		4
.L_13:
        /*0054*/ 	.byte	0x04, 0x11
        /*0056*/ 	.short	(.L_15 - .L_14)
	.align		4
.L_14:
        /*0058*/ 	.word	index@(ps_dampened_recursion_kernel)
        /*005c*/ 	.word	0x00000000


	//----- nvinfo : EIATTR_MIN_STACK_SIZE
	.align		4
.L_15:
        /*0060*/ 	.byte	0x04, 0x12
        /*0062*/ 	.short	(.L_17 - .L_16)
	.align		4
.L_16:
        /*0064*/ 	.word	index@(ps_dampened_recursion_kernel)
        /*0068*/ 	.word	0x00000000


	//----- nvinfo : EIATTR_MIN_STACK_SIZE
	.align		4
.L_17:
        /*006c*/ 	.byte	0x04, 0x12
        /*006e*/ 	.short	(.L_19 - .L_18)
	.align		4
.L_18:
        /*0070*/ 	.word	index@(ps_harmonize_kernel)
        /*0074*/ 	.word	0x00000000


	//----- nvinfo : EIATTR_MIN_STACK_SIZE
	.align		4
.L_19:
        /*0078*/ 	.byte	0x04, 0x12
        /*007a*/ 	.short	(.L_21 - .L_20)
	.align		4
.L_20:
        /*007c*/ 	.word	index@(ps_wavefront_propagate_kernel)
        /*0080*/ 	.word	0x00000000


	//----- nvinfo : EIATTR_MIN_STACK_SIZE
	.align		4
.L_21:
        /*0084*/ 	.byte	0x04, 0x12
        /*0086*/ 	.short	(.L_23 - .L_22)
	.align		4
.L_22:
        /*0088*/ 	.word	index@(ps_inject_novelty_2d_kernel)
        /*008c*/ 	.word	0x00000000
.L_23:


//--------------------- .nv.compat                --------------------------
	.section	.nv.compat,"",@"SHT_CUDA_COMPAT_INFO"
	.align	4
        /*0000*/ 	.byte	0x02, 0x09, 0x00, 0x00, 0x02, 0x02, 0x01, 0x00, 0x02, 0x05, 0x05, 0x00, 0x03, 0x07, 0x01, 0x01
        /*0010*/ 	.byte	0x02, 0x03, 0x00, 0x00, 0x02, 0x06, 0x01, 0x00, 0x04, 0x0b, 0x08, 0x00, 0x09, 0x00, 0x00, 0x00
        /*0020*/ 	.byte	0x00, 0x00, 0x00, 0x00


//--------------------- .nv.info.ps_dampened_recursion_kernel --------------------------
	.section	.nv.info.ps_dampened_recursion_kernel,"",@"SHT_CUDA_INFO"
	.sectionflags	@""
	.align	4


	//----- nvinfo : EIATTR_CUDA_API_VERSION
	.align		4
        /*0000*/ 	.byte	0x04, 0x37
        /*0002*/ 	.short	(.L_25 - .L_24)
.L_24:
        /*0004*/ 	.word	0x00000082


	//----- nvinfo : EIATTR_KPARAM_INFO
	.align		4
.L_25:
        /*0008*/ 	.byte	0x04, 0x17
        /*000a*/ 	.short	(.L_27 - .L_26)
.L_26:
        /*000c*/ 	.word	0x00000000
        /*0010*/ 	.short	0x0009
        /*0012*/ 	.short	0x0040
        /*0014*/ 	.byte	0x00, 0xf0, 0x11, 0x00


	//----- nvinfo : EIATTR_KPARAM_INFO
	.align		4
.L_27:
        /*0018*/ 	.byte	0x04, 0x17
        /*001a*/ 	.short	(.L_29 - .L_28)
.L_28:
        /*001c*/ 	.word	0x00000000
        /*0020*/ 	.short	0x0008
        /*0022*/ 	.short	0x0038
        /*0024*/ 	.byte	0x00, 0xf5, 0x21, 0x00


	//----- nvinfo : EIATTR_KPARAM_INFO
	.align		4
.L_29:
        /*0028*/ 	.byte	0x04, 0x17
        /*002a*/ 	.short	(.L_31 - .L_30)
.L_30:
        /*002c*/ 	.word	0x00000000
        /*0030*/ 	.short	0x0007
        /*0032*/ 	.short	0x0034
        /*0034*/ 	.byte	0x00, 0xf0, 0x11, 0x00


	//----- nvinfo : EIATTR_KPARAM_INFO
	.align		4
.L_31:
        /*0038*/ 	.byte	0x04, 0x17
        /*003a*/ 	.short	(.L_33 - .L_32)
.L_32:
        /*003c*/ 	.word	0x00000000
        /*0040*/ 	.short	0x0006
        /*0042*/ 	.short	0x0030
        /*0044*/ 	.byte	0x00, 0xf0, 0x11, 0x00


	//----- nvinfo : EIATTR_KPARAM_INFO
	.align		4
.L_33:
        /*0048*/ 	.byte	0x04, 0x17
        /*004a*/ 	.short	(.L_35 - .L_34)
.L_34:
        /*004c*/ 	.word	0x00000000
        /*0050*/ 	.short	0x0005
        /*0052*/ 	.short	0x0028
        /*0054*/ 	.byte	0x00, 0xf5, 0x21, 0x00


	//----- nvinfo : EIATTR_KPARAM_INFO
	.align		4
.L_35:
        /*0058*/ 	.byte	0x04, 0x17
        /*005a*/ 	.short	(.L_37 - .L_36)
.L_36:
        /*005c*/ 	.word	0x00000000
        /*0060*/ 	.short	0x0004
        /*0062*/ 	.short	0x0020
        /*0064*/ 	.byte	0x00, 0xf5, 0x21, 0x00


	//----- nvinfo : EIATTR_KPARAM_INFO
	.align		4
.L_37:
        /*0068*/ 	.byte	0x04, 0x17
        /*006a*/ 	.short	(.L_39 - .L_38)
.L_38:
        /*006c*/ 	.word	0x00000000
        /*0070*/ 	.short	0x0003
        /*0072*/ 	.short	0x0018
        /*0074*/ 	.byte	0x00, 0xf5, 0x21, 0x00


	//----- nvinfo : EIATTR_KPARAM_INFO
	.align		4
.L_39:
        /*0078*/ 	.byte	0x04, 0x17
        /*007a*/ 	.short	(.L_41 - .L_40)
.L_40:
        /*007c*/ 	.word	0x00000000
        /*0080*/ 	.short	0x0002
        /*0082*/ 	.short	0x0010
        /*0084*/ 	.byte	0x00, 0xf5, 0x21, 0x00


	//----- nvinfo : EIATTR_KPARAM_INFO
	.align		4
.L_41:
        /*0088*/ 	.byte	0x04, 0x17
        /*008a*/ 	.short	(.L_43 - .L_42)
.L_42:
        /*008c*/ 	.word	0x00000000
        /*0090*/ 	.short	0x0001
        /*0092*/ 	.short	0x0008
        /*0094*/ 	.byte	0x00, 0xf5, 0x21, 0x00


	//----- nvinfo : EIATTR_KPARAM_INFO
	.align		4
.L_43:
        /*0098*/ 	.byte	0x04, 0x17
        /*009a*/ 	.short	(.L_45 - .L_44)
.L_44:
        /*009c*/ 	.word	0x00000000
        /*00a0*/ 	.short	0x0000
        /*00a2*/ 	.short	0x0000
        /*00a4*/ 	.byte	0x00, 0xf5, 0x21, 0x00


	//----- nvinfo : EIATTR_SPARSE_MMA_MASK
	.align		4
.L_45:
        /*00a8*/ 	.byte	0x03, 0x50
        /*00aa*/ 	.short	0x0000


	//----- nvinfo : EIATTR_MAXREG_COUNT
	.align		4
        /*00ac*/ 	.byte	0x03, 0x1b
        /*00ae*/ 	.short	0x00ff


	//----- nvinfo : EIATTR_MERCURY_ISA_VERSION
	.align		4
        /*00b0*/ 	.byte	0x03, 0x5f
        /*00b2*/ 	.short	0x0101


	//----- nvinfo : EIATTR_VRC_CTA_INIT_COUNT
	.align		4
        /*00b4*/ 	.byte	0x02, 0x4a
	.zero		1
	.zero		1


	//----- nvinfo : EIATTR_EXIT_INSTR_OFFSETS
	.align		4
        /*00b8*/ 	.byte	0x04, 0x1c
        /*00ba*/ 	.short	(.L_47 - .L_46)


	//   ....[0]....
.L_46:
        /*00bc*/ 	.word	0x00000070


	//   ....[1]....
        /*00c0*/ 	.word	0x00000120


	//   ....[2]....
        /*00c4*/ 	.word	0x000002b0


	//   ....[3]....
        /*00c8*/ 	.word	0x00000330


	//   ....[4]....
        /*00cc*/ 	.word	0x00000420


	//   ....[5]....
        /*00d0*/ 	.word	0x00000460


	//----- nvinfo : EIATTR_CRS_STACK_SIZE
	.align		4
.L_47:
        /*00d4*/ 	.byte	0x04, 0x1e
        /*00d6*/ 	.short	(.L_49 - .L_48)
.L_48:
        /*00d8*/ 	.word	0x00000000


	//----- nvinfo : EIATTR_CBANK_PARAM_SIZE
	.align		4
.L_49:
        /*00dc*/ 	.byte	0x03, 0x19
        /*00de*/ 	.short	0x0044


	//----- nvinfo : EIATTR_PARAM_CBANK
	.align		4
        /*00e0*/ 	.byte	0x04, 0x0a
        /*00e2*/ 	.short	(.L_51 - .L_50)
	.align		4
.L_50:
        /*00e4*/ 	.word	index@(.nv.constant0.ps_dampened_recursion_kernel)
        /*00e8*/ 	.short	0x0380
        /*00ea*/ 	.short	0x0044


	//----- nvinfo : EIATTR_SW_WAR
	.align		4
.L_51:
        /*00ec*/ 	.byte	0x04, 0x36
        /*00ee*/ 	.short	(.L_53 - .L_52)
.L_52:
        /*00f0*/ 	.word	0x00000008
.L_53:


//--------------------- .nv.info.ps_harmonize_kernel --------------------------
	.section	.nv.info.ps_harmonize_kernel,"",@"SHT_CUDA_INFO"
	.sectionflags	@""
	.align	4


	//----- nvinfo : EIATTR_CUDA_API_VERSION
	.align		4
        /*0000*/ 	.byte	0x04, 0x37
        /*0002*/ 	.short	(.L_55 - .L_54)
.L_54:
        /*0004*/ 	.word	0x00000082


	//----- nvinfo : EIATTR_KPARAM_INFO
	.align		4
.L_55:
        /*0008*/ 	.byte	0x04, 0x17
        /*000a*/ 	.short	(.L_57 - .L_56)
.L_56:
        /*000c*/ 	.word	0x00000000
        /*0010*/ 	.short	0x0004
        /*0012*/ 	.short	0x0020
        /*0014*/ 	.byte	0x00, 0xf0, 0x11, 0x00


	//----- nvinfo : EIATTR_KPARAM_INFO
	.align		4
.L_57:
        /*0018*/ 	.byte	0x04, 0x17
        /*001a*/ 	.short	(.L_59 - .L_58)
.L_58:
        /*001c*/ 	.word	0x00000000
        /*0020*/ 	.short	0x0003
        /*0022*/ 	.short	0x0018
        /*0024*/ 	.byte	0x00, 0xf5, 0x21, 0x00


	//----- nvinfo : EIATTR_KPARAM_INFO
	.align		4
.L_59:
        /*0028*/ 	.byte	0x04, 0x17
        /*002a*/ 	.short	(.L_61 - .L_60)
.L_60:
        /*002c*/ 	.word	0x00000000
        /*0030*/ 	.short	0x0002
        /*0032*/ 	.short	0x0010
        /*0034*/ 	.byte	0x00, 0xf5, 0x21, 0x00


	//----- nvinfo : EIATTR_KPARAM_INFO
	.align		4
.L_61:
        /*0038*/ 	.byte	0x04, 0x17
        /*003a*/ 	.short	(.L_63 - .L_62)
.L_62:
        /*003c*/ 	.word	0x00000000
        /*0040*/ 	.short	0x0001
        /*0042*/ 	.short	0x0008
        /*0044*/ 	.byte	0x00, 0xf5, 0x21, 0x00


	//----- nvinfo : EIATTR_KPARAM_INFO
	.align		4
.L_63:
        /*0048*/ 	.byte	0x04, 0x17
        /*004a*/ 	.short	(.L_65 - .L_64)
.L_64:
        /*004c*/ 	.word	0x00000000
        /*0050*/ 	.short	0x0000
        /*0052*/ 	.short	0x0000
        /*0054*/ 	.byte	0x00, 0xf5, 0x21, 0x00


	//----- nvinfo : EIATTR_SPARSE_MMA_MASK
	.align		4
.L_65:
        /*0058*/ 	.byte	0x03, 0x50
        /*005a*/ 	.short	0x0000


	//----- nvinfo : EIATTR_MAXREG_COUNT
	.align		4
        /*005c*/ 	.byte	0x03, 0x1b
        /*005e*/ 	.short	0x00ff


	//----- nvinfo : EIATTR_MERCURY_ISA_VERSION
	.align		4
        /*0060*/ 	.byte	0x03, 0x5f
        /*0062*/ 	.short	0x0101


	//----- nvinfo : EIATTR_VRC_CTA_INIT_COUNT
	.align		4
        /*0064*/ 	.byte	0x02, 0x4a
	.zero		1
	.zero		1


	//----- nvinfo : EIATTR_EXIT_INSTR_OFFSETS
	.align		4
        /*0068*/ 	.byte	0x04, 0x1c
        /*006a*/ 	.short	(.L_67 - .L_66)


	//   ....[0]....
.L_66:
        /*006c*/ 	.word	0x00000070


	//   ....[1]....
        /*0070*/ 	.word	0x00000150


	//   ....[2]....
        /*0074*/ 	.word	0x000001b0


	//   ....[3]....
        /*0078*/ 	.word	0x00000230


	//   ....[4]....
        /*007c*/ 	.word	0x000004d0


	//   ....[5]....
        /*0080*/ 	.word	0x00000520


	//   ....[6]....
        /*0084*/ 	.word	0x000005b0


	//   ....[7]....
        /*0088*/ 	.word	0x000005d0


	//----- nvinfo : EIATTR_CRS_STACK_SIZE
	.align		4
.L_67:
        /*008c*/ 	.byte	0x04, 0x1e
        /*008e*/ 	.short	(.L_69 - .L_68)
.L_68:
        /*0090*/ 	.word	0x00000000


	//----- nvinfo : EIATTR_CBANK_PARAM_SIZE
	.align		4
.L_69:
        /*0094*/ 	.byte	0x03, 0x19
        /*0096*/ 	.short	0x0024


	//----- nvinfo : EIATTR_PARAM_CBANK
	.align		4
        /*0098*/ 	.byte	0x04, 0x0a
        /*009a*/ 	.short	(.L_71 - .L_70)
	.align		4
.L_70:
        /*009c*/ 	.word	index@(.nv.constant0.ps_harmonize_kernel)
        /*00a0*/ 	.short	0x0380
        /*00a2*/ 	.short	0x0024


	//----- nvinfo : EIATTR_SW_WAR
	.align		4
.L_71:
        /*00a4*/ 	.byte	0x04, 0x36
        /*00a6*/ 	.short	(.L_73 - .L_72)
.L_72:
        /*00a8*/ 	.word	0x00000008
.L_73:


//--------------------- .nv.info.ps_wavefront_propagate_kernel --------------------------
	.section	.nv.info.ps_wavefront_propagate_kernel,"",@"SHT_CUDA_INFO"
	.sectionflags	@""
	.align	4


	//----- nvinfo : EIATTR_CUDA_API_VERSION
	.align		4
        /*0000*/ 	.byte	0x04, 0x37
        /*0002*/ 	.short	(.L_75 - .L_74)
.L_74:
        /*0004*/ 	.word	0x00000082


	//----- nvinfo : EIATTR_KPARAM_INFO
	.align		4
.L_75:
        /*0008*/ 	.byte	0x04, 0x17
        /*000a*/ 	.short	(.L_77 - .L_76)
.L_76:
        /*000c*/ 	.word	0x00000000
        /*0010*/ 	.short	0x0004
        /*0012*/ 	.short	0x001c
        /*0014*/ 	.byte	0x00, 0xf0, 0x11, 0x00


	//----- nvinfo : EIATTR_KPARAM_INFO
	.align		4
.L_77:
        /*0018*/ 	.byte	0x04, 0x17
        /*001a*/ 	.short	(.L_79 - .L_78)
.L_78:
        /*001c*/ 	.word	0x00000000
        /*0020*/ 	.short	0x0003
        /*0022*/ 	.short	0x0018
        /*0024*/ 	.byte	0x00, 0xf0, 0x11, 0x00


	//----- nvinfo : EIATTR_KPARAM_INFO
	.align		4
.L_79:
        /*0028*/ 	.byte	0x04, 0x17
        /*002a*/ 	.short	(.L_81 - .L_80)
.L_80:
        /*002c*/ 	.word	0x00000000
        /*0030*/ 	.short	0x0002
        /*0032*/ 	.short	0x0010
        /*0034*/ 	.byte	0x00, 0xf5, 0x21, 0x00


	//----- nvinfo : EIATTR_KPARAM_INFO
	.align		4
.L_81:
        /*0038*/ 	.byte	0x04, 0x17
        /*003a*/ 	.short	(.L_83 - .L_82)
.L_82:
        /*003c*/ 	.word	0x00000000
        /*0040*/ 	.short	0x0001
        /*0042*/ 	.short	0x0008
        /*0044*/ 	.byte	0x00, 0xf5, 0x21, 0x00


	//----- nvinfo : EIATTR_KPARAM_INFO
	.align		4
.L_83:
        /*0048*/ 	.byte	0x04, 0x17
        /*004a*/ 	.short	(.L_85 - .L_84)
.L_84:
        /*004c*/ 	.word	0x00000000
        /*0050*/ 	.short	0x0000
        /*0052*/ 	.short	0x0000
        /*0054*/ 	.byte	0x00, 0xf5, 0x21, 0x00


	//----- nvinfo : EIATTR_SPARSE_MMA_MASK
	.align		4
.L_85:
        /*0058*/ 	.byte	0x03, 0x50
        /*005a*/ 	.short	0x0000


	//----- nvinfo : EIATTR_MAXREG_COUNT
	.align		4
        /*005c*/ 	.byte	0x03, 0x1b
        /*005e*/ 	.short	0x00ff


	//----- nvinfo : EIATTR_MERCURY_ISA_VERSION
	.align		4
        /*0060*/ 	.byte	0x03, 0x5f
        /*0062*/ 	.short	0x0101


	//----- nvinfo : EIATTR_VRC_CTA_INIT_COUNT
	.align		4
        /*0064*/ 	.byte	0x02, 0x4a
	.zero		1
	.zero		1


	//----- nvinfo : EIATTR_EXIT_INSTR_OFFSETS
	.align		4
        /*0068*/ 	.byte	0x04, 0x1c
        /*006a*/ 	.short	(.L_87 - .L_86)


	//   ....[0]....
.L_86:
        /*006c*/ 	.word	0x00000080


	//   ....[1]....
        /*0070*/ 	.word	0x00000130


	//   ....[2]....
        /*0074*/ 	.word	0x00000180


	//   ....[3]....
        /*0078*/ 	.word	0x00000cf0


	//   ....[4]....
        /*007c*/ 	.word	0x00000d20


	//----- nvinfo : EIATTR_CRS_STACK_SIZE
	.align		4
.L_87:
        /*0080*/ 	.byte	0x04, 0x1e
        /*0082*/ 	.short	(.L_89 - .L_88)
.L_88:
        /*0084*/ 	.word	0x00000000


	//----- nvinfo : EIATTR_CBANK_PARAM_SIZE
	.align		4
.L_89:
        /*0088*/ 	.byte	0x03, 0x19
        /*008a*/ 	.short	0x0020


	//----- nvinfo : EIATTR_PARAM_CBANK
	.align		4
        /*008c*/ 	.byte	0x04, 0x0a
        /*008e*/ 	.short	(.L_91 - .L_90)
	.align		4
.L_90:
        /*0090*/ 	.word	index@(.nv.constant0.ps_wavefront_propagate_kernel)
        /*0094*/ 	.short	0x0380
        /*0096*/ 	.short	0x0020


	//----- nvinfo : EIATTR_SW_WAR
	.align		4
.L_91:
        /*0098*/ 	.byte	0x04, 0x36
        /*009a*/ 	.short	(.L_93 - .L_92)
.L_92:
        /*009c*/ 	.word	0x00000008
.L_93:


//--------------------- .nv.info.ps_inject_novelty_2d_kernel --------------------------
	.section	.nv.info.ps_inject_novelty_2d_kernel,"",@"SHT_CUDA_INFO"
	.sectionflags	@""
	.align	4


	//----- nvinfo : EIATTR_CUDA_API_VERSION
	.align		4
        /*0000*/ 	.byte	0x04, 0x37
        /*0002*/ 	.short	(.L_95 - .L_94)
.L_94:
        /*0004*/ 	.word	0x00000082


	//----- nvinfo : EIATTR_KPARAM_INFO
	.align		4
.L_95:
        /*0008*/ 	.byte	0x04, 0x17
        /*000a*/ 	.short	(.L_97 - .L_96)
.L_96:
        /*000c*/ 	.word	0x00000000
        /*0010*/ 	.short	0x0005
        /*0012*/ 	.short	0x0020
        /*0014*/ 	.byte	0x00, 0xf5, 0x21, 0x00


	//----- nvinfo : EIATTR_KPARAM_INFO
	.align		4
.L_97:
        /*0018*/ 	.byte	0x04, 0x17
        /*001a*/ 	.short	(.L_99 - .L_98)
.L_98:
        /*001c*/ 	.word	0x00000000
        /*0020*/ 	.short	0x0004
        /*0022*/ 	.short	0x001c
        /*0024*/ 	.byte	0x00, 0xf0, 0x11, 0x00


	//----- nvinfo : EIATTR_KPARAM_INFO
	.align		4
.L_99:
        /*0028*/ 	.byte	0x04, 0x17
        /*002a*/ 	.short	(.L_101 - .L_100)
.L_100:
        /*002c*/ 	.word	0x00000000
        /*0030*/ 	.short	0x0003
        /*0032*/ 	.short	0x0018
        /*0034*/ 	.byte	0x00, 0xf0, 0x11, 0x00


	//----- nvinfo : EIATTR_KPARAM_INFO
	.align		4
.L_101:
        /*0038*/ 	.byte	0x04, 0x17
        /*003a*/ 	.short	(.L_103 - .L_102)
.L_102:
        /*003c*/ 	.word	0x00000000
        /*0040*/ 	.short	0x0002
        /*0042*/ 	.short	0x0010
        /*0044*/ 	.byte	0x00, 0xf5, 0x21, 0x00


	//----- nvinfo : EIATTR_KPARAM_INFO
	.align		4
.L_103:
        /*0048*/ 	.byte	0x04, 0x17
        /*004a*/ 	.short	(.L_105 - .L_104)
.L_104:
        /*004c*/ 	.word	0x00000000
        /*0050*/ 	.short	0x0001
        /*0052*/ 	.short	0x0008
        /*0054*/ 	.byte	0x00, 0xf5, 0x21, 0x00


	//----- nvinfo : EIATTR_KPARAM_INFO
	.align		4
.L_105:
        /*0058*/ 	.byte	0x04, 0x17
        /*005a*/ 	.short	(.L_107 - .L_106)
.L_106:
        /*005c*/ 	.word	0x00000000
        /*0060*/ 	.short	0x0000
        /*0062*/ 	.short	0x0000
        /*0064*/ 	.byte	0x00, 0xf5, 0x21, 0x00


	//----- nvinfo : EIATTR_SPARSE_MMA_MASK
	.align		4
.L_107:
        /*0068*/ 	.byte	0x03, 0x50
        /*006a*/ 	.short	0x0000


	//----- nvinfo : EIATTR_MAXREG_COUNT
	.align		4
        /*006c*/ 	.byte	0x03, 0x1b
        /*006e*/ 	.short	0x00ff


	//----- nvinfo : EIATTR_MERCURY_ISA_VERSION
	.align		4
        /*0070*/ 	.byte	0x03, 0x5f
        /*0072*/ 	.short	0x0101


	//----- nvinfo : EIATTR_VRC_CTA_INIT_COUNT
	.align		4
        /*0074*/ 	.byte	0x02, 0x4a
	.zero		1
	.zero		1


	//----- nvinfo : EIATTR_EXIT_INSTR_OFFSETS
	.align		4
        /*0078*/ 	.byte	0x04, 0x1c
        /*007a*/ 	.short	(.L_109 - .L_108)


	//   ....[0]....
.L_108:
        /*007c*/ 	.word	0x00000080


	//   ....[1]....
        /*0080*/ 	.word	0x00000100


	//   ....[2]....
        /*0084*/ 	.word	0x00000160


	//   ....[3]....
        /*0088*/ 	.word	0x00000ae0


	//   ....[4]....
        /*008c*/ 	.word	0x00000b90


	//----- nvinfo : EIATTR_CRS_STACK_SIZE
	.align		4
.L_109:
        /*0090*/ 	.byte	0x04, 0x1e
        /*0092*/ 	.short	(.L_111 - .L_110)
.L_110:
        /*0094*/ 	.word	0x00000000


	//----- nvinfo : EIATTR_CBANK_PARAM_SIZE
	.align		4
.L_111:
        /*0098*/ 	.byte	0x03, 0x19
        /*009a*/ 	.short	0x0028


	//----- nvinfo : EIATTR_PARAM_CBANK
	.align		4
        /*009c*/ 	.byte	0x04, 0x0a
        /*009e*/ 	.short	(.L_113 - .L_112)
	.align		4
.L_112:
        /*00a0*/ 	.word	index@(.nv.constant0.ps_inject_novelty_2d_kernel)
        /*00a4*/ 	.short	0x0380
        /*00a6*/ 	.short	0x0028


	//----- nvinfo : EIATTR_SW_WAR
	.align		4
.L_113:
        /*00a8*/ 	.byte	0x04, 0x36
        /*00aa*/ 	.short	(.L_115 - .L_114)
.L_114:
        /*00ac*/ 	.word	0x00000008
.L_115:


//--------------------- .nv.callgraph             --------------------------
	.section	.nv.callgraph,"",@"SHT_CUDA_CALLGRAPH"
	.align	4
	.sectionentsize	8
	.align		4
        /*0000*/ 	.word	0x00000000
	.align		4
        /*0004*/ 	.word	0xffffffff
	.align		4
        /*0008*/ 	.word	0x00000000
	.align		4
        /*000c*/ 	.word	0xfffffffe
	.align		4
        /*0010*/ 	.word	0x00000000
	.align		4
        /*0014*/ 	.word	0xfffffffd
	.align		4
        /*0018*/ 	.word	0x00000000
	.align		4
        /*001c*/ 	.word	0xfffffffc


//--------------------- .text.ps_dampened_recursion_kernel --------------------------
	.section	.text.ps_dampened_recursion_kernel,"ax",@progbits
	.align	128
        .global         ps_dampened_recursion_kernel
        .type           ps_dampened_recursion_kernel,@function
        .size           ps_dampened_recursion_kernel,(.L_x_37 - ps_dampened_recursion_kernel)
        .other          ps_dampened_recursion_kernel,@"STO_CUDA_ENTRY STV_DEFAULT"
ps_dampened_recursion_kernel:
.text.ps_dampened_recursion_kernel:
[----:B------:R-:W-:Y:S01]  /*0000*/  LDC R1, c[0x0][0x37c] ;  /* 0x0000df00ff017b82 */ /* 0x000fe20000000800 */
[----:B------:R-:W0:Y:S07]  /*0010*/  S2R R3, SR_TID.X ;  /* 0x0000000000037919 */ /* 0x000e2e0000002100 */
[----:B------:R-:W0:Y:S01]  /*0020*/  S2UR UR4, SR_CTAID.X ;  /* 0x00000000000479c3 */ /* 0x000e220000002500 */
[----:B------:R-:W1:Y:S07]  /*0030*/  LDCU UR5, c[0x0][0x3c0] ;  /* 0x00007800ff0577ac */ /* 0x000e6e0008000800 */
[----:B------:R-:W0:Y:S02]  /*0040*/  LDC R0, c[0x0][0x360] ;  /* 0x0000d800ff007b82 */ /* 0x000e240000000800 */
[----:B0-----:R-:W-:-:S05]  /*0050*/  IMAD R0, R0, UR4, R3 ;  /* 0x0000000400007c24 */ /* 0x001fca000f8e0203 */
[----:B-1----:R-:W-:-:S13]  /*0060*/  ISETP.GE.AND P0, PT, R0, UR5, PT ;  /* 0x0000000500007c0c */ /* 0x002fda000bf06270 */
[----:B------:R-:W-:Y:S05]  /*0070*/  @P0 EXIT ;  /* 0x000000000000094d */ /* 0x000fea0003800000 */
[----:B------:R-:W0:Y:S01]  /*0080*/  LDCU.64 UR6, c[0x0][0x398] ;  /* 0x00007300ff0677ac */ /* 0x000e220008000a00 */
[----:B------:R-:W-:Y:S01]  /*0090*/  SHF.R.S32.HI R6, RZ, 0x1f, R0 ;  /* 0x0000001fff067819 */ /* 0x000fe20000011400 */
[----:B------:R-:W1:Y:S01]  /*00a0*/  LDCU.64 UR4, c[0x0][0x358] ;  /* 0x00006b00ff0477ac */ /* 0x000e620008000a00 */
[----:B0-----:R-:W-:-:S04]  /*00b0*/  IADD3 R4, P0, PT, R0, UR6, RZ ;  /* 0x0000000600047c10 */ /* 0x001fc8000ff1e0ff */
[----:B------:R-:W-:-:S05]  /*00c0*/  IADD3.X R5, PT, PT, R6, UR7, RZ, P0, !PT ;  /* 0x0000000706057c10 */ /* 0x000fca00087fe4ff */
[----:B-1----:R-:W2:Y:S02]  /*00d0*/  LDG.E.U8 R4, desc[UR4][R4.64] ;  /* 0x0000000404047981 */ /* 0x002ea4000c1e1100 */
[----:B--2---:R-:W-:-:S13]  /*00e0*/  ISETP.NE.AND P0, PT, R4, 0x1, PT ;  /* 0x000000010400780c */ /* 0x004fda0003f05270 */
[----:B------:R-:W0:Y:S02]  /*00f0*/  @!P0 LDC.64 R2, c[0x0][0x3a0] ;  /* 0x0000e800ff028b82 */ /* 0x000e240000000a00 */
[----:B0-----:R-:W-:-:S05]  /*0100*/  @!P0 IMAD.WIDE R2, R0, 0x4, R2 ;  /* 0x0000000400028825 */ /* 0x001fca00078e0202 */
[----:B------:R0:W-:Y:S01]  /*0110*/  @!P0 STG.E desc[UR4][R2.64], RZ ;  /* 0x000000ff02008986 */ /* 0x0001e2000c101904 */
[----:B------:R-:W-:Y:S05]  /*0120*/  @!P0 EXIT ;  /* 0x000000000000894d */ /* 0x000fea0003800000 */
[----:B------:R-:W0:Y:S02]  /*0130*/  LDCU.128 UR8, c[0x0][0x380] ;  /* 0x00007000ff0877ac */ /* 0x000e240008000c00 */
[----:B0-----:R-:W-:-:S04]  /*0140*/  IADD3 R2, P0, PT, R0, UR8, RZ ;  /* 0x0000000800027c10 */ /* 0x001fc8000ff1e0ff */
[----:B------:R-:W-:-:S05]  /*0150*/  IADD3.X R3, PT, PT, R6, UR9, RZ, P0, !PT ;  /* 0x0000000906037c10 */ /* 0x000fca00087fe4ff */
[----:B------:R-:W2:Y:S01]  /*0160*/  LDG.E.U8 R5, desc[UR4][R2.64] ;  /* 0x0000000402057981 */ /* 0x000ea2000c1e1100 */
[----:B------:R-:W-:Y:S01]  /*0170*/  IADD3 R4, P1, PT, R0, UR10, RZ ;  /* 0x0000000a00047c10 */ /* 0x000fe2000ff3e0ff */
[----:B------:R-:W-:Y:S04]  /*0180*/  BSSY.RECONVERGENT B0, `(.L_x_0) ;  /* 0x000000f000007945 */ /* 0x000fe80003800200 */
[----:B------:R-:W-:Y:S01]  /*0190*/  BSSY.RELIABLE B1, `(.L_x_1) ;  /* 0x0000008000017945 */ /* 0x000fe20003800100 */
[----:B--2---:R-:W-:Y:S02]  /*01a0*/  ISETP.NE.AND P0, PT, R5, RZ, PT ;  /* 0x000000ff0500720c */ /* 0x004fe40003f05270 */
[----:B------:R-:W-:-:S11]  /*01b0*/  IADD3.X R5, PT, PT, R6, UR11, RZ, P1, !PT ;  /* 0x0000000b06057c10 */ /* 0x000fd60008ffe4ff */
[----:B------:R-:W-:Y:S05]  /*01c0*/  @P0 BRA `(.L_x_2) ;  /* 0x0000000000100947 */ /* 0x000fea0003800000 */
[----:B------:R-:W2:Y:S02]  /*01d0*/  LDG.E.U8 R6, desc[UR4][R4.64] ;  /* 0x0000000404067981 */ /* 0x000ea4000c1e1100 */
[----:B--2---:R-:W-:-:S13]  /*01e0*/  ISETP.NE.AND P0, PT, R6, RZ, PT ;  /* 0x000000ff0600720c */ /* 0x004fda0003f05270 */
[----:B------:R-:W-:Y:S05]  /*01f0*/  @!P0 BREAK.RELIABLE B1 ;  /* 0x0000000000018942 */ /* 0x000fea0003800100 */
[----:B------:R-:W-:Y:S05]  /*0200*/  @!P0 BRA `(.L_x_3) ;  /* 0x0000000000188947 */ /* 0x000fea0003800000 */
.L_x_2:
[----:B------:R-:W-:Y:S05]  /*0210*/  BSYNC.RELIABLE B1 ;  /* 0x0000000000017941 */ /* 0x000fea0003800100 */
.L_x_1:
[----:B------:R-:W0:Y:S02]  /*0220*/  LDC.64 R6, c[0x0][0x390] ;  /* 0x0000e400ff067b82 */ /* 0x000e240000000a00 */
[----:B0-----:R-:W-:-:S06]  /*0230*/  IMAD.WIDE R6, R0, 0x4, R6 ;  /* 0x0000000400067825 */ /* 0x001fcc00078e0206 */
[----:B------:R-:W2:Y:S02]  /*0240*/  LDG.E R6, desc[UR4][R6.64] ;  /* 0x0000000406067981 */ /* 0x000ea4000c1e1900 */
[----:B--2---:R-:W-:-:S13]  /*0250*/  ISETP.NE.AND P0, PT, R6, 0x1, PT ;  /* 0x000000010600780c */ /* 0x004fda0003f05270 */
[----:B------:R-:W-:Y:S05]  /*0260*/  @P0 BRA `(.L_x_4) ;  /* 0x0000000000140947 */ /* 0x000fea0003800000 */
.L_x_3:
[----:B------:R-:W-:Y:S05]  /*0270*/  BSYNC.RECONVERGENT B0 ;  /* 0x0000000000007941 */ /* 0x000fea0003800200 */
.L_x_0:
[----:B------:R-:W0:Y:S02]  /*0280*/  LDC.64 R2, c[0x0][0x3a0] ;  /* 0x0000e800ff027b82 */ /* 0x000e240000000a00 */
[----:B0-----:R-:W-:-:S05]  /*0290*/  IMAD.WIDE R2, R0, 0x4, R2 ;  /* 0x0000000400027825 */ /* 0x001fca00078e0202 */
[----:B------:R-:W-:Y:S01]  /*02a0*/  STG.E desc[UR4][R2.64], RZ ;  /* 0x000000ff02007986 */ /* 0x000fe2000c101904 */
[----:B------:R-:W-:Y:S05]  /*02b0*/  EXIT ;  /* 0x000000000000794d */ /* 0x000fea0003800000 */
.L_x_4:
[----:B------:R-:W0:Y:S01]  /*02c0*/  LDC.64 R6, c[0x0][0x3a0] ;  /* 0x0000e800ff067b82 */ /* 0x000e220000000a00 */
[----:B------:R-:W1:Y:S01]  /*02d0*/  LDCU UR6, c[0x0][0x3b0] ;  /* 0x00007600ff0677ac */ /* 0x000e620008000800 */
[----:B0-----:R-:W-:-:S05]  /*02e0*/  IMAD.WIDE R8, R0, 0x4, R6 ;  /* 0x0000000400087825 */ /* 0x001fca00078e0206 */
[----:B------:R-:W2:Y:S02]  /*02f0*/  LDG.E R7, desc[UR4][R8.64] ;  /* 0x0000000408077981 */ /* 0x000ea4000c1e1900 */
[----:B--2---:R-:W-:-:S05]  /*0300*/  VIADD R7, R7, 0x1 ;  /* 0x0000000107077836 */ /* 0x004fca0000000000 */
[----:B-1----:R-:W-:Y:S01]  /*0310*/  ISETP.GE.AND P0, PT, R7, UR6, PT ;  /* 0x0000000607007c0c */ /* 0x002fe2000bf06270 */
[----:B------:R0:W-:-:S12]  /*0320*/  STG.E desc[UR4][R8.64], R7 ;  /* 0x0000000708007986 */ /* 0x0001d8000c101904 */
[----:B0-----:R-:W-:Y:S05]  /*0330*/  @!P0 EXIT ;  /* 0x000000000000894d */ /* 0x001fea0003800000 */
[----:B------:R-:W2:Y:S01]  /*0340*/  LDG.E.U8 R10, desc[UR4][R4.64] ;  /* 0x00000004040a7981 */ /* 0x000ea2000c1e1100 */
[----:B------:R-:W0:Y:S01]  /*0350*/  LDC.64 R6, c[0x0][0x3a8] ;  /* 0x0000ea00ff067b82 */ /* 0x000e220000000a00 */
[----:B------:R-:W1:Y:S02]  /*0360*/  LDCU UR6, c[0x0][0x3b4] ;  /* 0x00007680ff0677ac */ /* 0x000e640008000800 */
[----:B------:R-:W3:Y:S01]  /*0370*/  LDG.E.U8 R11, desc[UR4][R2.64] ;  /* 0x00000004020b7981 */ /* 0x000ee2000c1e1100 */
[----:B0-----:R-:W-:-:S04]  /*0380*/  IMAD.WIDE R6, R0, 0x4, R6 ;  /* 0x0000000400067825 */ /* 0x001fc800078e0206 */
[----:B--2---:R-:W-:-:S05]  /*0390*/  IMAD.MOV R10, RZ, RZ, -R10 ;  /* 0x000000ffff0a7224 */ /* 0x004fca00078e0a0a */
[----:B------:R-:W-:-:S05]  /*03a0*/  PRMT R15, R10, 0x7710, RZ ;  /* 0x000077100a0f7816 */ /* 0x000fca00000000ff */
[----:B------:R0:W-:Y:S04]  /*03b0*/  STG.E.U8 desc[UR4][R2.64], R15 ;  /* 0x0000000f02007986 */ /* 0x0001e8000c101104 */
[----:B---3--:R0:W-:Y:S04]  /*03c0*/  STG.E.U8 desc[UR4][R4.64], R11 ;  /* 0x0000000b04007986 */ /* 0x0081e8000c101104 */
[----:B------:R0:W-:Y:S04]  /*03d0*/  STG.E desc[UR4][R8.64], RZ ;  /* 0x000000ff08007986 */ /* 0x0001e8000c101904 */
[----:B------:R-:W2:Y:S02]  /*03e0*/  LDG.E R0, desc[UR4][R6.64] ;  /* 0x0000000406007981 */ /* 0x000ea4000c1e1900 */
[----:B--2---:R-:W-:-:S05]  /*03f0*/  VIADD R13, R0, 0x1 ;  /* 0x00000001000d7836 */ /* 0x004fca0000000000 */
[----:B-1----:R-:W-:Y:S01]  /*0400*/  ISETP.GE.AND P0, PT, R13, UR6, PT ;  /* 0x000000060d007c0c */ /* 0x002fe2000bf06270 */
[----:B------:R0:W-:-:S12]  /*0410*/  STG.E desc[UR4][R6.64], R13 ;  /* 0x0000000d06007986 */ /* 0x0001d8000c101904 */
[----:B0-----:R-:W-:Y:S05]  /*0420*/  @!P0 EXIT ;  /* 0x000000000000894d */ /* 0x001fea0003800000 */
[----:B------:R-:W0:Y:S01]  /*0430*/  LDC.64 R2, c[0x0][0x3b8] ;  /* 0x0000ee00ff027b82 */ /* 0x000e220000000a00 */
[----:B------:R-:W-:-:S05]  /*0440*/  IMAD.MOV.U32 R5, RZ, RZ, 0x1 ;  /* 0x00000001ff057424 */ /* 0x000fca00078e00ff */
[----:B0-----:R-:W-:Y:S01]  /*0450*/  ATOMG.E.EXCH.STRONG.GPU PT, RZ, desc[UR4][R2.64], R5 ;  /* 0x8000000502ff79a8 */ /* 0x001fe2000c1ef104 */
[----:B------:R-:W-:Y:S05]  /*0460*/  EXIT ;  /* 0x000000000000794d */ /* 0x000fea0003800000 */
.L_x_5:
[----:B------:R-:W-:-:S00]  /*0470*/  BRA `(.L_x_5) ;  /* 0xfffffffc00fc7947 */ /* 0x000fc0000383ffff */
[----:B------:R-:W-:-:S00]  /*0480*/  NOP ;  /* 0x0000000000007918 */ /* 0x000fc00000000000 */
[----:B------:R-:W-:-:S00]  /*0490*/  NOP ;  /* 0x0000000000007918 */ /* 0x000fc00000000000 */
[----:B------:R-:W-:-:S00]  /*04a0*/  NOP ;  /* 0x0000000000007918 */ /* 0x000fc00000000000 */
[----:B------:R-:W-:-:S00]  /*04b0*/  NOP ;  /* 0x0000000000007918 */ /* 0x000fc00000000000 */
[----:B------:R-:W-:-:S00]  /*04c0*/  NOP ;  /* 0x0000000000007918 */ /* 0x000fc00000000000 */
[----:B------:R-:W-:-:S00]  /*04d0*/  NOP ;  /* 0x0000000000007918 */ /* 0x000fc00000000000 */
[----:B------:R-:W-:-:S00]  /*04e0*/  NOP ;  /* 0x0000000000007918 */ /* 0x000fc00000000000 */
[----:B------:R-:W-:-:S00]  /*04f0*/  NOP ;  /* 0x0000000000007918 */ /* 0x000fc00000000000 */
.L_x_37:


//--------------------- .text.ps_harmonize_kernel --------------------------
	.section	.text.ps_harmonize_kernel,"ax",@progbits
	.align	128
        .global         ps_harmonize_kernel
        .type           ps_harmonize_kernel,@function
        .size           ps_harmonize_kernel,(.L_x_38 - ps_harmonize_kernel)
        .other          ps_harmonize_kernel,@"STO_CUDA_ENTRY STV_DEFAULT"
ps_harmonize_kernel:
.text.ps_harmonize_kernel:
        /* <DEDUP_REMOVED lines=8> */
[----:B------:R-:W0:Y:S01]  /*0080*/  LDCU.128 UR8, c[0x0][0x380] ;  /* 0x00007000ff0877ac */ /* 0x000e220008000c00 */
[----:B------:R-:W-:Y:S01]  /*0090*/  SHF.R.S32.HI R9, RZ, 0x1f, R11 ;  /* 0x0000001fff097819 */ /* 0x000fe2000001140b */
[----:B------:R-:W1:Y:S01]  /*00a0*/  LDCU.64 UR4, c[0x0][0x358] ;  /* 0x00006b00ff0477ac */ /* 0x000e620008000a00 */
[----:B0-----:R-:W-:-:S04]  /*00b0*/  IADD3 R4, P0, PT, R11, UR8, RZ ;  /* 0x000000080b047c10 */ /* 0x001fc8000ff1e0ff */
[----:B------:R-:W-:-:S05]  /*00c0*/  IADD3.X R5, PT, PT, R9, UR9, RZ, P0, !PT ;  /* 0x0000000909057c10 */ /* 0x000fca00087fe4ff */
[----:B-1----:R-:W2:Y:S01]  /*00d0*/  LDG.E.U8 R0, desc[UR4][R4.64] ;  /* 0x0000000404007981 */ /* 0x002ea2000c1e1100 */
[----:B------:R-:W-:Y:S01]  /*00e0*/  IADD3 R2, P1, PT, R11, UR10, RZ ;  /* 0x0000000a0b027c10 */ /* 0x000fe2000ff3e0ff */
[----:B------:R-:W-:Y:S03]  /*00f0*/  BSSY.RECONVERGENT B0, `(.L_x_6) ;  /* 0x0000007000007945 */ /* 0x000fe60003800200 */
[----:B------:R-:W-:Y:S02]  /*0100*/  IADD3.X R3, PT, PT, R9, UR11, RZ, P1, !PT ;  /* 0x0000000b09037c10 */ /* 0x000fe40008ffe4ff */
[----:B--2---:R-:W-:-:S13]  /*0110*/  ISETP.NE.AND P0, PT, R0, RZ, PT ;  /* 0x000000ff0000720c */ /* 0x004fda0003f05270 */
[----:B------:R-:W-:Y:S05]  /*0120*/  @P0 BRA `(.L_x_7) ;  /* 0x00000000000c0947 */ /* 0x000fea0003800000 */
[----:B------:R-:W2:Y:S02]  /*0130*/  LDG.E.U8 R6, desc[UR4][R2.64] ;  /* 0x0000000402067981 */ /* 0x000ea4000c1e1100 */
[----:B--2---:R-:W-:-:S13]  /*0140*/  ISETP.NE.AND P0, PT, R6, RZ, PT ;  /* 0x000000ff0600720c */ /* 0x004fda0003f05270 */
[----:B------:R-:W-:Y:S05]  /*0150*/  @!P0 EXIT ;  /* 0x000000000000894d */ /* 0x000fea0003800000 */
.L_x_7:
[----:B------:R-:W-:Y:S05]  /*0160*/  BSYNC.RECONVERGENT B0 ;  /* 0x0000000000007941 */ /* 0x000fea0003800200 */
.L_x_6:
[----:B------:R-:W0:Y:S02]  /*0170*/  LDC.64 R6, c[0x0][0x390] ;  /* 0x0000e400ff067b82 */ /* 0x000e240000000a00 */
[----:B0-----:R-:W-:-:S05]  /*0180*/  IMAD.WIDE R6, R11, 0x4, R6 ;  /* 0x000000040b067825 */ /* 0x001fca00078e0206 */
[----:B------:R-:W2:Y:S02]  /*0190*/  LDG.E R8, desc[UR4][R6.64] ;  /* 0x0000000406087981 */ /* 0x000ea4000c1e1900 */
[----:B--2---:R-:W-:-:S13]  /*01a0*/  ISETP.NE.AND P0, PT, R8, 0x1, PT ;  /* 0x000000010800780c */ /* 0x004fda0003f05270 */
[----:B------:R-:W-:Y:S05]  /*01b0*/  @!P0 EXIT ;  /* 0x000000000000894d */ /* 0x000fea0003800000 */
[----:B------:R-:W0:Y:S02]  /*01c0*/  LDCU.64 UR8, c[0x0][0x398] ;  /* 0x00007300ff0877ac */ /* 0x000e240008000a00 */
[----:B0-----:R-:W-:-:S04]  /*01d0*/  IADD3 R8, P0, PT, R11, UR8, RZ ;  /* 0x000000080b087c10 */ /* 0x001fc8000ff1e0ff */
[----:B------:R-:W-:-:S05]  /*01e0*/  IADD3.X R9, PT, PT, R9, UR9, RZ, P0, !PT ;  /* 0x0000000909097c10 */ /* 0x000fca00087fe4ff */
[----:B------:R-:W2:Y:S01]  /*01f0*/  LDG.E.U8 R8, desc[UR4][R8.64] ;  /* 0x0000000408087981 */ /* 0x000ea2000c1e1100 */
[----:B------:R-:W-:-:S05]  /*0200*/  VIADD R17, R11, 0x1 ;  /* 0x000000010b117836 */ /* 0x000fca0000000000 */
[----:B------:R-:W-:-:S04]  /*0210*/  ISETP.GE.AND P0, PT, R17, UR6, PT ;  /* 0x0000000611007c0c */ /* 0x000fc8000bf06270 */
[----:B--2---:R-:W-:-:S13]  /*0220*/  ISETP.EQ.OR P0, PT, R8, 0x1, P0 ;  /* 0x000000010800780c */ /* 0x004fda0000702670 */
[----:B------:R-:W-:Y:S05]  /*0230*/  @P0 EXIT ;  /* 0x000000000000094d */ /* 0x000fea0003800000 */
[----:B------:R-:W0:Y:S01]  /*0240*/  LDC.64 R8, c[0x0][0x390] ;  /* 0x0000e400ff087b82 */ /* 0x000e220000000a00 */
[----:B------:R-:W-:Y:S01]  /*0250*/  PRMT R0, R0, 0x8880, RZ ;  /* 0x0000888000007816 */ /* 0x000fe200000000ff */
[----:B------:R-:W1:Y:S01]  /*0260*/  LDCU UR12, c[0x0][0x3a0] ;  /* 0x00007400ff0c77ac */ /* 0x000e620008000800 */
[----:B------:R-:W2:Y:S01]  /*0270*/  LDCU.64 UR6, c[0x0][0x398] ;  /* 0x00007300ff0677ac */ /* 0x000ea20008000a00 */
[----:B------:R-:W3:Y:S04]  /*0280*/  LDCU.128 UR8, c[0x0][0x380] ;  /* 0x00007000ff0877ac */ /* 0x000ee80008000c00 */
.L_x_13:
[----:B------:R-:W-:Y:S02]  /*0290*/  SHF.R.S32.HI R19, RZ, 0x1f, R17 ;  /* 0x0000001fff137819 */ /* 0x000fe40000011411 */
[----:B---3--:R-:W-:-:S04]  /*02a0*/  IADD3 R10, P0, PT, R17, UR8, RZ ;  /* 0x00000008110a7c10 */ /* 0x008fc8000ff1e0ff */
[----:B------:R-:W-:-:S05]  /*02b0*/  IADD3.X R11, PT, PT, R19, UR9, RZ, P0, !PT ;  /* 0x00000009130b7c10 */ /* 0x000fca00087fe4ff */
[----:B------:R-:W3:Y:S01]  /*02c0*/  LDG.E.U8 R16, desc[UR4][R10.64] ;  /* 0x000000040a107981 */ /* 0x000ee2000c1e1100 */
[----:B------:R-:W-:Y:S01]  /*02d0*/  IADD3 R12, P1, PT, R17, UR10, RZ ;  /* 0x0000000a110c7c10 */ /* 0x000fe2000ff3e0ff */
[----:B------:R-:W-:Y:S04]  /*02e0*/  BSSY.RECONVERGENT B0, `(.L_x_8) ;  /* 0x000001b000007945 */ /* 0x000fe80003800200 */
[----:B------:R-:W-:Y:S01]  /*02f0*/  BSSY.RELIABLE B1, `(.L_x_9) ;  /* 0x0000008000017945 */ /* 0x000fe20003800100 */
[----:B------:R-:W-:Y:S02]  /*0300*/  IADD3.X R13, PT, PT, R19, UR11, RZ, P1, !PT ;  /* 0x0000000b130d7c10 */ /* 0x000fe40008ffe4ff */
[----:B---3--:R-:W-:-:S13]  /*0310*/  ISETP.NE.AND P0, PT, R16, RZ, PT ;  /* 0x000000ff1000720c */ /* 0x008fda0003f05270 */
[----:B------:R-:W-:Y:S05]  /*0320*/  @P0 BRA `(.L_x_10) ;  /* 0x0000000000100947 */ /* 0x000fea0003800000 */
[----:B------:R-:W3:Y:S02]  /*0330*/  LDG.E.U8 R14, desc[UR4][R12.64] ;  /* 0x000000040c0e7981 */ /* 0x000ee4000c1e1100 */
[----:B---3--:R-:W-:-:S13]  /*0340*/  ISETP.NE.AND P0, PT, R14, RZ, PT ;  /* 0x000000ff0e00720c */ /* 0x008fda0003f05270 */
[----:B------:R-:W-:Y:S05]  /*0350*/  @!P0 BREAK.RELIABLE B1 ;  /* 0x0000000000018942 */ /* 0x000fea0003800100 */
[----:B------:R-:W-:Y:S05]  /*0360*/  @!P0 BRA `(.L_x_11) ;  /* 0x0000000000488947 */ /* 0x000fea0003800000 */
.L_x_10:
[----:B-12---:R-:W-:Y:S05]  /*0370*/  BSYNC.RELIABLE B1 ;  /* 0x0000000000017941 */ /* 0x006fea0003800100 */
.L_x_9:
[----:B0-----:R-:W-:-:S05]  /*0380*/  IMAD.WIDE R14, R17, 0x4, R8 ;  /* 0x00000004110e7825 */ /* 0x001fca00078e0208 */
[----:B------:R-:W2:Y:S02]  /*0390*/  LDG.E R18, desc[UR4][R14.64] ;  /* 0x000000040e127981 */ /* 0x000ea4000c1e1900 */
[----:B--2---:R-:W-:-:S13]  /*03a0*/  ISETP.NE.AND P0, PT, R18, 0x1, PT ;  /* 0x000000011200780c */ /* 0x004fda0003f05270 */
[----:B------:R-:W-:Y:S05]  /*03b0*/  @!P0 BRA `(.L_x_11) ;  /* 0x0000000000348947 */ /* 0x000fea0003800000 */
[----:B------:R-:W-:-:S04]  /*03c0*/  IADD3 R18, P0, PT, R17, UR6, RZ ;  /* 0x0000000611127c10 */ /* 0x000fc8000ff1e0ff */
[----:B------:R-:W-:-:S05]  /*03d0*/  IADD3.X R19, PT, PT, R19, UR7, RZ, P0, !PT ;  /* 0x0000000713137c10 */ /* 0x000fca00087fe4ff */
[----:B------:R-:W2:Y:S01]  /*03e0*/  LDG.E.U8 R18, desc[UR4][R18.64] ;  /* 0x0000000412127981 */ /* 0x000ea2000c1e1100 */
[----:B------:R-:W-:-:S05]  /*03f0*/  PRMT R16, R16, 0x8880, RZ ;  /* 0x0000888010107816 */ /* 0x000fca00000000ff */
[----:B------:R-:W-:-:S05]  /*0400*/  IMAD.MOV R21, RZ, RZ, -R16 ;  /* 0x000000ffff157224 */ /* 0x000fca00078e0a10 */
[----:B------:R-:W-:-:S04]  /*0410*/  ISETP.NE.AND P0, PT, R0, R21, PT ;  /* 0x000000150000720c */ /* 0x000fc80003f05270 */
[----:B--2---:R-:W-:-:S13]  /*0420*/  ISETP.EQ.OR P0, PT, R18, 0x1, P0 ;  /* 0x000000011200780c */ /* 0x004fda0000702670 */
[----:B------:R-:W-:Y:S05]  /*0430*/  @P0 BRA `(.L_x_11) ;  /* 0x0000000000140947 */ /* 0x000fea0003800000 */
[----:B------:R-:W2:Y:S04]  /*0440*/  LDG.E.S8 R18, desc[UR4][R12.64] ;  /* 0x000000040c127981 */ /* 0x000ea8000c1e1300 */
[----:B------:R-:W3:Y:S01]  /*0450*/  LDG.E.S8 R16, desc[UR4][R2.64] ;  /* 0x0000000402107981 */ /* 0x000ee2000c1e1300 */
[----:B--2---:R-:W-:-:S05]  /*0460*/  IMAD.MOV R19, RZ, RZ, -R18 ;  /* 0x000000ffff137224 */ /* 0x004fca00078e0a12 */
[----:B---3--:R-:W-:-:S13]  /*0470*/  ISETP.NE.AND P0, PT, R16, R19, PT ;  /* 0x000000131000720c */ /* 0x008fda0003f05270 */
[----:B------:R-:W-:Y:S05]  /*0480*/  @!P0 BRA `(.L_x_12) ;  /* 0x0000000000148947 */ /* 0x000fea0003800000 */
.L_x_11:
[----:B-12---:R-:W-:Y:S05]  /*0490*/  BSYNC.RECONVERGENT B0 ;  /* 0x0000000000007941 */ /* 0x006fea0003800200 */
.L_x_8:
[----:B------:R-:W-:-:S05]  /*04a0*/  VIADD R17, R17, 0x1 ;  /* 0x0000000111117836 */ /* 0x000fca0000000000 */
[----:B------:R-:W-:-:S13]  /*04b0*/  ISETP.GE.AND P0, PT, R17, UR12, PT ;  /* 0x0000000c11007c0c */ /* 0x000fda000bf06270 */
[----:B------:R-:W-:Y:S05]  /*04c0*/  @!P0 BRA `(.L_x_13) ;  /* 0xfffffffc00708947 */ /* 0x000fea000383ffff */
[----:B------:R-:W-:Y:S05]  /*04d0*/  EXIT ;  /* 0x000000000000794d */ /* 0x000fea0003800000 */
.L_x_12:
[----:B------:R-:W-:Y:S02]  /*04e0*/  IMAD.MOV.U32 R9, RZ, RZ, 0x1 ;  /* 0x00000001ff097424 */ /* 0x000fe400078e00ff */
[----:B------:R-:W-:-:S05]  /*04f0*/  IMAD.MOV.U32 R8, RZ, RZ, RZ ;  /* 0x000000ffff087224 */ /* 0x000fca00078e00ff */
[----:B------:R-:W2:Y:S02]  /*0500*/  ATOMG.E.CAS.STRONG.GPU PT, R0, [R6], R8, R9 ;  /* 0x00000008060073a9 */ /* 0x000ea400001ee109 */
[----:B--2---:R-:W-:-:S13]  /*0510*/  ISETP.NE.AND P0, PT, R0, RZ, PT ;  /* 0x000000ff0000720c */ /* 0x004fda0003f05270 */
[----:B------:R-:W-:Y:S05]  /*0520*/  @P0 EXIT ;  /* 0x000000000000094d */ /* 0x000fea0003800000 */
[----:B------:R-:W-:Y:S02]  /*0530*/  IMAD.MOV.U32 R8, RZ, RZ, RZ ;  /* 0x000000ffff087224 */ /* 0x000fe400078e00ff */
[----:B------:R-:W-:-:S05]  /*0540*/  IMAD.MOV.U32 R9, RZ, RZ, 0x1 ;  /* 0x00000001ff097424 */ /* 0x000fca00078e00ff */
[----:B------:R-:W2:Y:S02]  /*0550*/  ATOMG.E.CAS.STRONG.GPU PT, R14, [R14], R8, R9 ;  /* 0x000000080e0e73a9 */ /* 0x000ea400001ee109 */
[----:B--2---:R-:W-:-:S13]  /*0560*/  ISETP.NE.AND P0, PT, R14, RZ, PT ;  /* 0x000000ff0e00720c */ /* 0x004fda0003f05270 */
[----:B------:R0:W-:Y:S04]  /*0570*/  @!P0 STG.E.U8 desc[UR4][R4.64], RZ ;  /* 0x000000ff04008986 */ /* 0x0001e8000c101104 */
[----:B------:R0:W-:Y:S04]  /*0580*/  @!P0 STG.E.U8 desc[UR4][R2.64], RZ ;  /* 0x000000ff02008986 */ /* 0x0001e8000c101104 */
[----:B------:R0:W-:Y:S04]  /*0590*/  @!P0 STG.E.U8 desc[UR4][R10.64], RZ ;  /* 0x000000ff0a008986 */ /* 0x0001e8000c101104 */
[----:B------:R0:W-:Y:S01]  /*05a0*/  @!P0 STG.E.U8 desc[UR4][R12.64], RZ ;  /* 0x000000ff0c008986 */ /* 0x0001e2000c101104 */
[----:B------:R-:W-:Y:S05]  /*05b0*/  @!P0 EXIT ;  /* 0x000000000000894d */ /* 0x000fea0003800000 */
[----:B------:R-:W-:Y:S01]  /*05c0*/  STG.E desc[UR4][R6.64], RZ ;  /* 0x000000ff06007986 */ /* 0x000fe2000c101904 */
[----:B------:R-:W-:Y:S05]  /*05d0*/  EXIT ;  /* 0x000000000000794d */ /* 0x000fea0003800000 */
.L_x_14:
        /* <DEDUP_REMOVED lines=10> */
.L_x_38:


//--------------------- .text.ps_wavefront_propagate_kernel --------------------------
	.section	.text.ps_wavefront_propagate_kernel,"ax",@progbits
	.align	128
        .global         ps_wavefront_propagate_kernel
        .type           ps_wavefront_propagate_kernel,@function
        .size           ps_wavefront_propagate_kernel,(.L_x_39 - ps_wavefront_propagate_kernel)
        .other          ps_wavefront_propagate_kernel,@"STO_CUDA_ENTRY STV_DEFAULT"
ps_wavefront_propagate_kernel:
.text.ps_wavefront_propagate_kernel:
[----:B------:R-:W-:Y:S01]  /*0000*/  LDC R1, c[0x0][0x37c] ;  /* 0x0000df00ff017b82 */ /* 0x000fe20000000800 */
[----:B------:R-:W0:Y:S07]  /*0010*/  S2R R3, SR_TID.X ;  /* 0x0000000000037919 */ /* 0x000e2e0000002100 */
[----:B------:R-:W0:Y:S08]  /*0020*/  S2UR UR4, SR_CTAID.X ;  /* 0x00000000000479c3 */ /* 0x000e300000002500 */
[----:B------:R-:W0:Y:S08]  /*0030*/  LDC R0, c[0x0][0x360] ;  /* 0x0000d800ff007b82 */ /* 0x000e300000000800 */
[----:B------:R-:W1:Y:S01]  /*0040*/  LDC.64 R6, c[0x0][0x398] ;  /* 0x0000e600ff067b82 */ /* 0x000e620000000a00 */
[----:B0-----:R-:W-:-:S02]  /*0050*/  IMAD R0, R0, UR4, R3 ;  /* 0x0000000400007c24 */ /* 0x001fc4000f8e0203 */
[----:B-1----:R-:W-:-:S05]  /*0060*/  IMAD R3, R7, R6, RZ ;  /* 0x0000000607037224 */ /* 0x002fca00078e02ff */
[----:B------:R-:W-:-:S13]  /*0070*/  ISETP.GE.AND P0, PT, R0, R3, PT ;  /* 0x000000030000720c */ /* 0x000fda0003f06270 */
[----:B------:R-:W-:Y:S05]  /*0080*/  @P0 EXIT ;  /* 0x000000000000094d */ /* 0x000fea0003800000 */
[----:B------:R-:W0:Y:S01]  /*0090*/  LDCU.128 UR8, c[0x0][0x380] ;  /* 0x00007000ff0877ac */ /* 0x000e220008000c00 */
[----:B------:R-:W-:Y:S01]  /*00a0*/  SHF.R.S32.HI R5, RZ, 0x1f, R0 ;  /* 0x0000001fff057819 */ /* 0x000fe20000011400 */
[----:B------:R-:W1:Y:S01]  /*00b0*/  LDCU.64 UR4, c[0x0][0x358] ;  /* 0x00006b00ff0477ac */ /* 0x000e620008000a00 */
[C---:B0-----:R-:W-:Y:S02]  /*00c0*/  IADD3 R2, P0, PT, R0.reuse, UR8, RZ ;  /* 0x0000000800027c10 */ /* 0x041fe4000ff1e0ff */
[----:B------:R-:W-:Y:S02]  /*00d0*/  IADD3 R4, P1, PT, R0, UR10, RZ ;  /* 0x0000000a00047c10 */ /* 0x000fe4000ff3e0ff */
[C---:B------:R-:W-:Y:S02]  /*00e0*/  IADD3.X R3, PT, PT, R5.reuse, UR9, RZ, P0, !PT ;  /* 0x0000000905037c10 */ /* 0x040fe400087fe4ff */
[----:B------:R-:W-:-:S03]  /*00f0*/  IADD3.X R5, PT, PT, R5, UR11, RZ, P1, !PT ;  /* 0x0000000b05057c10 */ /* 0x000fc60008ffe4ff */
[----:B-1----:R-:W2:Y:S04]  /*0100*/  LDG.E.U8 R19, desc[UR4][R2.64] ;  /* 0x0000000402137981 */ /* 0x002ea8000c1e1100 */
[----:B------:R-:W2:Y:S02]  /*0110*/  LDG.E.U8 R18, desc[UR4][R4.64] ;  /* 0x0000000404127981 */ /* 0x000ea4000c1e1100 */
[----:B--2---:R-:W-:-:S13]  /*0120*/  LOP3.LUT P0, RZ, R19, 0xff, R18, 0xc8, !PT ;  /* 0x000000ff13ff7812 */ /* 0x004fda000780c812 */
[----:B------:R-:W-:Y:S05]  /*0130*/  @!P0 EXIT ;  /* 0x000000000000894d */ /* 0x000fea0003800000 */
[----:B------:R-:W0:Y:S02]  /*0140*/  LDC.64 R4, c[0x0][0x390] ;  /* 0x0000e400ff047b82 */ /* 0x000e240000000a00 */
[----:B0-----:R-:W-:-:S05]  /*0150*/  IMAD.WIDE R2, R0, 0x4, R4 ;  /* 0x0000000400027825 */ /* 0x001fca00078e0204 */
[----:B------:R-:W2:Y:S02]  /*0160*/  LDG.E R8, desc[UR4][R2.64] ;  /* 0x0000000402087981 */ /* 0x000ea4000c1e1900 */
[----:B--2---:R-:W-:-:S13]  /*0170*/  ISETP.NE.AND P0, PT, R8, 0x1, PT ;  /* 0x000000010800780c */ /* 0x004fda0003f05270 */
[----:B------:R-:W-:Y:S05]  /*0180*/  @!P0 EXIT ;  /* 0x000000000000894d */ /* 0x000fea0003800000 */
[-C--:B------:R-:W-:Y:S02]  /*0190*/  IABS R20, R7.reuse ;  /* 0x0000000700147213 */ /* 0x080fe40000000000 */
[----:B------:R-:W-:Y:S02]  /*01a0*/  IABS R11, R0 ;  /* 0x00000000000b7213 */ /* 0x000fe40000000000 */
[----:B------:R-:W0:Y:S01]  /*01b0*/  I2F.RP R10, R20 ;  /* 0x00000014000a7306 */ /* 0x000e220000209400 */
[----:B------:R-:W-:Y:S02]  /*01c0*/  IABS R12, R6 ;  /* 0x00000006000c7213 */ /* 0x000fe40000000000 */
[----:B------:R-:W-:-:S05]  /*01d0*/  LOP3.LUT R22, RZ, R7, RZ, 0x33, !PT ;  /* 0x00000007ff167212 */ /* 0x000fca00078e33ff */
[----:B0-----:R-:W0:Y:S02]  /*01e0*/  MUFU.RCP R10, R10 ;  /* 0x0000000a000a7308 */ /* 0x001e240000001000 */
[----:B0-----:R-:W-:-:S06]  /*01f0*/  VIADD R8, R10, 0xffffffe ;  /* 0x0ffffffe0a087836 */ /* 0x001fcc0000000000 */
[----:B------:R0:W1:Y:S02]  /*0200*/  F2I.FTZ.U32.TRUNC.NTZ R9, R8 ;  /* 0x0000000800097305 */ /* 0x000064000021f000 */
[----:B0-----:R-:W-:Y:S02]  /*0210*/  IMAD.MOV.U32 R8, RZ, RZ, RZ ;  /* 0x000000ffff087224 */ /* 0x001fe400078e00ff */
[----:B-1----:R-:W-:-:S04]  /*0220*/  IMAD.MOV R21, RZ, RZ, -R9 ;  /* 0x000000ffff157224 */ /* 0x002fc800078e0a09 */
[----:B------:R-:W-:-:S04]  /*0230*/  IMAD R21, R21, R20, RZ ;  /* 0x0000001415157224 */ /* 0x000fc800078e02ff */
[----:B------:R-:W-:-:S04]  /*0240*/  IMAD.HI.U32 R21, R9, R21, R8 ;  /* 0x0000001509157227 */ /* 0x000fc800078e0008 */
[----:B------:R-:W-:Y:S02]  /*0250*/  IMAD.MOV.U32 R9, RZ, RZ, R11 ;  /* 0x000000ffff097224 */ /* 0x000fe400078e000b */
[----:B------:R-:W0:Y:S02]  /*0260*/  I2F.RP R11, R12 ;  /* 0x0000000c000b7306 */ /* 0x000e240000209400 */
[----:B------:R-:W-:-:S04]  /*0270*/  IMAD.HI.U32 R10, R21, R9, RZ ;  /* 0x00000009150a7227 */ /* 0x000fc800078e00ff */
[----:B------:R-:W-:-:S04]  /*0280*/  IMAD.MOV R8, RZ, RZ, -R10 ;  /* 0x000000ffff087224 */ /* 0x000fc800078e0a0a */
[----:B------:R-:W-:Y:S01]  /*0290*/  IMAD R9, R20, R8, R9 ;  /* 0x0000000814097224 */ /* 0x000fe200078e0209 */
[----:B------:R-:W-:-:S04]  /*02a0*/  LOP3.LUT R8, R0, R7, RZ, 0x3c, !PT ;  /* 0x0000000700087212 */ /* 0x000fc800078e3cff */
[----:B------:R-:W-:Y:S01]  /*02b0*/  ISETP.GT.U32.AND P1, PT, R20, R9, PT ;  /* 0x000000091400720c */ /* 0x000fe20003f24070 */
[----:B0-----:R-:W0:Y:S01]  /*02c0*/  MUFU.RCP R11, R11 ;  /* 0x0000000b000b7308 */ /* 0x001e220000001000 */
[----:B------:R-:W-:Y:S01]  /*02d0*/  ISETP.GE.AND P2, PT, R8, RZ, PT ;  /* 0x000000ff0800720c */ /* 0x000fe20003f46270 */
[----:B------:R-:W-:-:S10]  /*02e0*/  IMAD.MOV.U32 R8, RZ, RZ, RZ ;  /* 0x000000ffff087224 */ /* 0x000fd400078e00ff */
[----:B------:R-:W-:Y:S02]  /*02f0*/  @!P1 IMAD.IADD R9, R9, 0x1, -R20 ;  /* 0x0000000109099824 */ /* 0x000fe400078e0a14 */
[----:B------:R-:W-:-:S03]  /*0300*/  @!P1 VIADD R10, R10, 0x1 ;  /* 0x000000010a0a9836 */ /* 0x000fc60000000000 */
[----:B------:R-:W-:Y:S01]  /*0310*/  ISETP.GE.U32.AND P0, PT, R9, R20, PT ;  /* 0x000000140900720c */ /* 0x000fe20003f06070 */
[----:B0-----:R-:W-:-:S06]  /*0320*/  VIADD R9, R11, 0xffffffe ;  /* 0x0ffffffe0b097836 */ /* 0x001fcc0000000000 */
[----:B------:R-:W0:Y:S06]  /*0330*/  F2I.FTZ.U32.TRUNC.NTZ R9, R9 ;  /* 0x0000000900097305 */ /* 0x000e2c000021f000 */
[----:B------:R-:W-:Y:S01]  /*0340*/  @P0 VIADD R10, R10, 0x1 ;  /* 0x000000010a0a0836 */ /* 0x000fe20000000000 */
[----:B------:R-:W-:-:S03]  /*0350*/  ISETP.NE.AND P0, PT, R7, RZ, PT ;  /* 0x000000ff0700720c */ /* 0x000fc60003f05270 */
[----:B------:R-:W-:-:S05]  /*0360*/  @!P2 IMAD.MOV R10, RZ, RZ, -R10 ;  /* 0x000000ffff0aa224 */ /* 0x000fca00078e0a0a */
[----:B------:R-:W-:Y:S01]  /*0370*/  SEL R24, R22, R10, !P0 ;  /* 0x0000000a16187207 */ /* 0x000fe20004000000 */
[----:B0-----:R-:W-:-:S03]  /*0380*/  IMAD.MOV R11, RZ, RZ, -R9 ;  /* 0x000000ffff0b7224 */ /* 0x001fc600078e0a09 */
[----:B------:R-:W-:Y:S01]  /*0390*/  IADD3 R10, PT, PT, R24, -0x1, R6 ;  /* 0xffffffff180a7810 */ /* 0x000fe20007ffe006 */
[----:B------:R-:W-:-:S03]  /*03a0*/  IMAD R11, R11, R12, RZ ;  /* 0x0000000c0b0b7224 */ /* 0x000fc600078e02ff */
[----:B------:R-:W-:Y:S01]  /*03b0*/  IABS R13, R10 ;  /* 0x0000000a000d7213 */ /* 0x000fe20000000000 */
[----:B------:R-:W-:Y:S01]  /*03c0*/  IMAD.HI.U32 R8, R9, R11, R8 ;  /* 0x0000000b09087227 */ /* 0x000fe200078e0008 */
[----:B------:R-:W-:-:S03]  /*03d0*/  ISETP.GE.AND P2, PT, R10, RZ, PT ;  /* 0x000000ff0a00720c */ /* 0x000fc60003f46270 */
[----:B------:R-:W-:Y:S02]  /*03e0*/  IMAD.MOV.U32 R11, RZ, RZ, R13 ;  /* 0x000000ffff0b7224 */ /* 0x000fe400078e000d */
[----:B------:R-:W-:Y:S02]  /*03f0*/  IMAD.MOV R10, RZ, RZ, -R24 ;  /* 0x000000ffff0a7224 */ /* 0x000fe400078e0a18 */
[----:B------:R-:W-:-:S04]  /*0400*/  IMAD.HI.U32 R9, R8, R11, RZ ;  /* 0x0000000b08097227 */ /* 0x000fc800078e00ff */
[----:B------:R-:W-:Y:S02]  /*0410*/  IMAD.MOV R9, RZ, RZ, -R9 ;  /* 0x000000ffff097224 */ /* 0x000fe400078e0a09 */
[----:B------:R-:W-:Y:S02]  /*0420*/  IMAD R0, R7, R10, R0 ;  /* 0x0000000a07007224 */ /* 0x000fe400078e0200 */
[----:B------:R-:W-:-:S05]  /*0430*/  IMAD R9, R12, R9, R11 ;  /* 0x000000090c097224 */ /* 0x000fca00078e020b */
[----:B------:R-:W-:-:S13]  /*0440*/  ISETP.GT.U32.AND P1, PT, R12, R9, PT ;  /* 0x000000090c00720c */ /* 0x000fda0003f24070 */
[----:B------:R-:W-:-:S05]  /*0450*/  @!P1 IMAD.IADD R9, R9, 0x1, -R12 ;  /* 0x0000000109099824 */ /* 0x000fca00078e0a0c */
[----:B------:R-:W-:-:S13]  /*0460*/  ISETP.GT.U32.AND P1, PT, R12, R9, PT ;  /* 0x000000090c00720c */ /* 0x000fda0003f24070 */
[----:B------:R-:W-:Y:S01]  /*0470*/  @!P1 IMAD.IADD R9, R9, 0x1, -R12 ;  /* 0x0000000109099824 */ /* 0x000fe200078e0a0c */
[----:B------:R-:W-:Y:S02]  /*0480*/  ISETP.NE.AND P1, PT, R6, RZ, PT ;  /* 0x000000ff0600720c */ /* 0x000fe40003f25270 */
[----:B------:R-:W-:Y:S01]  /*0490*/  LOP3.LUT R6, RZ, R6, RZ, 0x33, !PT ;  /* 0x00000006ff067212 */ /* 0x000fe200078e33ff */
[----:B------:R-:W-:-:S05]  /*04a0*/  @!P2 IMAD.MOV R9, RZ, RZ, -R9 ;  /* 0x000000ffff09a224 */ /* 0x000fca00078e0a09 */
[----:B------:R-:W-:-:S05]  /*04b0*/  SEL R17, R6, R9, !P1 ;  /* 0x0000000906117207 */ /* 0x000fca0004800000 */
[----:B------:R-:W-:-:S05]  /*04c0*/  IMAD R17, R17, R7, R0 ;  /* 0x0000000711117224 */ /* 0x000fca00078e0200 */
[----:B------:R-:W-:Y:S02]  /*04d0*/  SHF.R.S32.HI R14, RZ, 0x1f, R17 ;  /* 0x0000001fff0e7819 */ /* 0x000fe40000011411 */
[----:B------:R-:W-:-:S04]  /*04e0*/  IADD3 R10, P2, PT, R17, UR8, RZ ;  /* 0x00000008110a7c10 */ /* 0x000fc8000ff5e0ff */
[----:B------:R-:W-:-:S05]  /*04f0*/  IADD3.X R11, PT, PT, R14, UR9, RZ, P2, !PT ;  /* 0x000000090e0b7c10 */ /* 0x000fca00097fe4ff */
[----:B------:R-:W2:Y:S01]  /*0500*/  LDG.E.U8 R15, desc[UR4][R10.64] ;  /* 0x000000040a0f7981 */ /* 0x000ea2000c1e1100 */
[----:B------:R-:W-:Y:S01]  /*0510*/  VIADD R9, R24, 0x1 ;  /* 0x0000000118097836 */ /* 0x000fe20000000000 */
[----:B------:R-:W-:Y:S04]  /*0520*/  BSSY.RECONVERGENT B0, `(.L_x_15) ;  /* 0x0000021000007945 */ /* 0x000fe80003800200 */
[----:B------:R-:W-:Y:S02]  /*0530*/  IABS R13, R9 ;  /* 0x00000009000d7213 */ /* 0x000fe40000000000 */
[----:B------:R-:W-:-:S03]  /*0540*/  ISETP.GE.AND P3, PT, R9, RZ, PT ;  /* 0x000000ff0900720c */ /* 0x000fc60003f66270 */
[----:B------:R-:W-:-:S04]  /*0550*/  IMAD.HI.U32 R8, R8, R13, RZ ;  /* 0x0000000d08087227 */ /* 0x000fc800078e00ff */
[----:B------:R-:W-:-:S04]  /*0560*/  IMAD.MOV R8, RZ, RZ, -R8 ;  /* 0x000000ffff087224 */ /* 0x000fc800078e0a08 */
[----:B------:R-:W-:-:S05]  /*0570*/  IMAD R13, R12, R8, R13 ;  /* 0x000000080c0d7224 */ /* 0x000fca00078e020d */
[----:B------:R-:W-:-:S13]  /*0580*/  ISETP.GT.U32.AND P2, PT, R12, R13, PT ;  /* 0x0000000d0c00720c */ /* 0x000fda0003f44070 */
[----:B------:R-:W-:-:S05]  /*0590*/  @!P2 IMAD.IADD R13, R13, 0x1, -R12 ;  /* 0x000000010d0da824 */ /* 0x000fca00078e0a0c */
[----:B------:R-:W-:-:S13]  /*05a0*/  ISETP.GT.U32.AND P2, PT, R12, R13, PT ;  /* 0x0000000d0c00720c */ /* 0x000fda0003f44070 */
[----:B------:R-:W-:-:S04]  /*05b0*/  @!P2 IMAD.IADD R13, R13, 0x1, -R12 ;  /* 0x000000010d0da824 */ /* 0x000fc800078e0a0c */
[----:B------:R-:W-:-:S05]  /*05c0*/  @!P3 IMAD.MOV R13, RZ, RZ, -R13 ;  /* 0x000000ffff0db224 */ /* 0x000fca00078e0a0d */
[----:B------:R-:W-:Y:S02]  /*05d0*/  SEL R23, R6, R13, !P1 ;  /* 0x0000000d06177207 */ /* 0x000fe40004800000 */
[----:B------:R-:W-:-:S03]  /*05e0*/  PRMT R6, RZ, 0x7610, R6 ;  /* 0x00007610ff067816 */ /* 0x000fc60000000006 */
[----:B------:R-:W-:-:S05]  /*05f0*/  IMAD R23, R23, R7, R0 ;  /* 0x0000000717177224 */ /* 0x000fca00078e0200 */
[----:B------:R-:W-:Y:S02]  /*0600*/  SHF.R.S32.HI R25, RZ, 0x1f, R23 ;  /* 0x0000001fff197819 */ /* 0x000fe40000011417 */
[----:B------:R-:W-:-:S04]  /*0610*/  IADD3 R8, P2, PT, R23, UR8, RZ ;  /* 0x0000000817087c10 */ /* 0x000fc8000ff5e0ff */
[----:B------:R-:W-:Y:S02]  /*0620*/  IADD3.X R9, PT, PT, R25, UR9, RZ, P2, !PT ;  /* 0x0000000919097c10 */ /* 0x000fe400097fe4ff */
[----:B--2---:R-:W-:-:S13]  /*0630*/  ISETP.NE.AND P1, PT, R15, RZ, PT ;  /* 0x000000ff0f00720c */ /* 0x004fda0003f25270 */
[----:B------:R-:W-:Y:S05]  /*0640*/  @P1 BRA `(.L_x_16) ;  /* 0x0000000000381947 */ /* 0x000fea0003800000 */
[----:B------:R-:W-:-:S04]  /*0650*/  IADD3 R12, P1, PT, R17, UR10, RZ ;  /* 0x0000000a110c7c10 */ /* 0x000fc8000ff3e0ff */
[----:B------:R-:W-:-:S05]  /*0660*/  IADD3.X R13, PT, PT, R14, UR11, RZ, P1, !PT ;  /* 0x0000000b0e0d7c10 */ /* 0x000fca0008ffe4ff */
[----:B------:R-:W2:Y:S02]  /*0670*/  LDG.E.U8 R14, desc[UR4][R12.64] ;  /* 0x000000040c0e7981 */ /* 0x000ea4000c1e1100 */
[----:B--2---:R-:W-:-:S13]  /*0680*/  ISETP.NE.AND P1, PT, R14, RZ, PT ;  /* 0x000000ff0e00720c */ /* 0x004fda0003f25270 */
[----:B------:R-:W-:Y:S05]  /*0690*/  @P1 BRA `(.L_x_16) ;  /* 0x0000000000241947 */ /* 0x000fea0003800000 */
[----:B------:R-:W-:Y:S02]  /*06a0*/  IMAD.MOV.U32 R14, RZ, RZ, RZ ;  /* 0x000000ffff0e7224 */ /* 0x000fe400078e00ff */
[----:B------:R-:W-:-:S04]  /*06b0*/  IMAD.WIDE R16, R17, 0x4, R4 ;  /* 0x0000000411107825 */ /* 0x000fc800078e0204 */
[----:B------:R-:W-:-:S05]  /*06c0*/  IMAD.MOV.U32 R15, RZ, RZ, 0x1 ;  /* 0x00000001ff0f7424 */ /* 0x000fca00078e00ff */
[----:B------:R-:W2:Y:S01]  /*06d0*/  ATOMG.E.CAS.STRONG.GPU PT, R14, [R16], R14, R15 ;  /* 0x0000000e100e73a9 */ /* 0x000ea200001ee10f */
[----:B------:R-:W-:Y:S01]  /*06e0*/  IMAD.MOV.U32 R26, RZ, RZ, 0x1 ;  /* 0x00000001ff1a7424 */ /* 0x000fe200078e00ff */
[----:B--2---:R-:W-:-:S13]  /*06f0*/  ISETP.NE.AND P1, PT, R14, RZ, PT ;  /* 0x000000ff0e00720c */ /* 0x004fda0003f25270 */
[----:B------:R0:W-:Y:S01]  /*0700*/  @!P1 STG.E.U8 desc[UR4][R10.64], R19 ;  /* 0x000000130a009986 */ /* 0x0001e2000c101104 */
[----:B------:R-:W-:-:S03]  /*0710*/  @!P1 PRMT R6, R26, 0x7610, R6 ;  /* 0x000076101a069816 */ /* 0x000fc60000000006 */
[----:B------:R0:W-:Y:S04]  /*0720*/  @!P1 STG.E.U8 desc[UR4][R12.64], R18 ;  /* 0x000000120c009986 */ /* 0x0001e8000c101104 */
.L_x_16:
[----:B------:R-:W-:Y:S05]  /*0730*/  BSYNC.RECONVERGENT B0 ;  /* 0x0000000000007941 */ /* 0x000fea0003800200 */
.L_x_15:
[----:B0-----:R-:W2:Y:S01]  /*0740*/  LDG.E.U8 R13, desc[UR4][R8.64] ;  /* 0x00000004080d7981 */ /* 0x001ea2000c1e1100 */
[----:B------:R-:W-:Y:S01]  /*0750*/  IADD3 R10, PT, PT, R0, -0x1, R7 ;  /* 0xffffffff000a7810 */ /* 0x000fe20007ffe007 */
[----:B------:R-:W-:Y:S03]  /*0760*/  BSSY.RECONVERGENT B0, `(.L_x_17) ;  /* 0x0000020000007945 */ /* 0x000fe60003800200 */
        /* <DEDUP_REMOVED lines=10> */
[----:B------:R-:W-:-:S05]  /*0810*/  SEL R27, R22, R11, !P0 ;  /* 0x0000000b161b7207 */ /* 0x000fca0004000000 */
        /* <DEDUP_REMOVED lines=11> */
[----:B------:R-:W-:-:S04]  /*08d0*/  IMAD.WIDE R14, R23, 0x4, R4 ;  /* 0x00000004170e7825 */ /* 0x000fc800078e0204 */
[----:B------:R-:W-:Y:S02]  /*08e0*/  IMAD.MOV.U32 R17, RZ, RZ, 0x1 ;  /* 0x00000001ff117424 */ /* 0x000fe400078e00ff */
[----:B------:R-:W-:-:S05]  /*08f0*/  IMAD.MOV.U32 R16, RZ, RZ, RZ ;  /* 0x000000ffff107224 */ /* 0x000fca00078e00ff */
[----:B------:R-:W2:Y:S01]  /*0900*/  ATOMG.E.CAS.STRONG.GPU PT, R14, [R14], R16, R17 ;  /* 0x000000100e0e73a9 */ /* 0x000ea200001ee111 */
[----:B------:R-:W-:Y:S01]  /*0910*/  IMAD.MOV.U32 R23, RZ, RZ, 0x1 ;  /* 0x00000001ff177424 */ /* 0x000fe200078e00ff */
[----:B--2---:R-:W-:-:S13]  /*0920*/  ISETP.NE.AND P1, PT, R14, RZ, PT ;  /* 0x000000ff0e00720c */ /* 0x004fda0003f25270 */
[----:B------:R0:W-:Y:S01]  /*0930*/  @!P1 STG.E.U8 desc[UR4][R8.64], R19 ;  /* 0x0000001308009986 */ /* 0x0001e2000c101104 */
[----:B------:R-:W-:-:S03]  /*0940*/  @!P1 PRMT R6, R23, 0x7610, R6 ;  /* 0x0000761017069816 */ /* 0x000fc60000000006 */
[----:B------:R0:W-:Y:S04]  /*0950*/  @!P1 STG.E.U8 desc[UR4][R12.64], R18 ;  /* 0x000000120c009986 */ /* 0x0001e8000c101104 */
.L_x_18:
[----:B------:R-:W-:Y:S05]  /*0960*/  BSYNC.RECONVERGENT B0 ;  /* 0x0000000000007941 */ /* 0x000fea0003800200 */
.L_x_17:
[----:B0-----:R-:W2:Y:S01]  /*0970*/  LDG.E.U8 R12, desc[UR4][R10.64] ;  /* 0x000000040a0c7981 */ /* 0x001ea2000c1e1100 */
        /* <DEDUP_REMOVED lines=33> */
.L_x_20:
[----:B------:R-:W-:Y:S05]  /*0b90*/  BSYNC.RECONVERGENT B0 ;  /* 0x0000000000007941 */ /* 0x000fea0003800200 */
.L_x_19:
[----:B------:R-:W2:Y:S01]  /*0ba0*/  LDG.E.U8 R0, desc[UR4][R8.64] ;  /* 0x0000000408007981 */ /* 0x000ea2000c1e1100 */
[----:B------:R-:W-:Y:S01]  /*0bb0*/  BSSY.RECONVERGENT B0, `(.L_x_21) ;  /* 0x0000011000007945 */ /* 0x000fe20003800200 */
[----:B--2---:R-:W-:-:S13]  /*0bc0*/  ISETP.NE.AND P0, PT, R0, RZ, PT ;  /* 0x000000ff0000720c */ /* 0x004fda0003f05270 */
[----:B------:R-:W-:Y:S05]  /*0bd0*/  @P0 BRA `(.L_x_22) ;  /* 0x0000000000380947 */ /* 0x000fea0003800000 */
[----:B0-----:R-:W-:-:S04]  /*0be0*/  IADD3 R10, P0, PT, R7, UR10, RZ ;  /* 0x0000000a070a7c10 */ /* 0x001fc8000ff1e0ff */
        /* <DEDUP_REMOVED lines=13> */
.L_x_22:
[----:B------:R-:W-:Y:S05]  /*0cc0*/  BSYNC.RECONVERGENT B0 ;  /* 0x0000000000007941 */ /* 0x000fea0003800200 */
.L_x_21:
[----:B------:R-:W-:-:S04]  /*0cd0*/  PRMT R0, R6, 0x9910, RZ ;  /* 0x0000991006007816 */ /* 0x000fc800000000ff */
[----:B------:R-:W-:-:S13]  /*0ce0*/  ISETP.NE.AND P0, PT, R0, RZ, PT ;  /* 0x000000ff0000720c */ /* 0x000fda0003f05270 */
[----:B------:R-:W-:Y:S05]  /*0cf0*/  @!P0 EXIT ;  /* 0x000000000000894d */ /* 0x000fea0003800000 */
[----:B------:R-:W-:-:S05]  /*0d00*/  IMAD.MOV.U32 R5, RZ, RZ, 0x1 ;  /* 0x00000001ff057424 */ /* 0x000fca00078e00ff */
[----:B------:R-:W-:Y:S01]  /*0d10*/  ATOMG.E.EXCH.STRONG.GPU PT, RZ, desc[UR4][R2.64], R5 ;  /* 0x8000000502ff79a8 */ /* 0x000fe2000c1ef104 */
[----:B------:R-:W-:Y:S05]  /*0d20*/  EXIT ;  /* 0x000000000000794d */ /* 0x000fea0003800000 */
.L_x_23:
        /* <DEDUP_REMOVED lines=13> */
.L_x_39:


//--------------------- .text.ps_inject_novelty_2d_kernel --------------------------
	.section	.text.ps_inject_novelty_2d_kernel,"ax",@progbits
	.align	128
        .global         ps_inject_novelty_2d_kernel
        .type           ps_inject_novelty_2d_kernel,@function
        .size           ps_inject_novelty_2d_kernel,(.L_x_40 - ps_inject_novelty_2d_kernel)
        .other          ps_inject_novelty_2d_kernel,@"STO_CUDA_ENTRY STV_DEFAULT"
ps_inject_novelty_2d_kernel:
.text.ps_inject_novelty_2d_kernel:
        /* <DEDUP_REMOVED lines=9> */
[----:B------:R-:W0:Y:S01]  /*0090*/  LDCU.64 UR6, c[0x0][0x380] ;  /* 0x00007000ff0677ac */ /* 0x000e220008000a00 */
[----:B------:R-:W-:Y:S01]  /*00a0*/  SHF.R.S32.HI R7, RZ, 0x1f, R0 ;  /* 0x0000001fff077819 */ /* 0x000fe20000011400 */
[----:B------:R-:W1:Y:S01]  /*00b0*/  LDCU.64 UR4, c[0x0][0x358] ;  /* 0x00006b00ff0477ac */ /* 0x000e620008000a00 */
[----:B0-----:R-:W-:-:S04]  /*00c0*/  IADD3 R2, P0, PT, R0, UR6, RZ ;  /* 0x0000000600027c10 */ /* 0x001fc8000ff1e0ff */
[----:B------:R-:W-:-:S05]  /*00d0*/  IADD3.X R3, PT, PT, R7, UR7, RZ, P0, !PT ;  /* 0x0000000707037c10 */ /* 0x000fca00087fe4ff */
[----:B-1----:R-:W2:Y:S02]  /*00e0*/  LDG.E.U8 R6, desc[UR4][R2.64] ;  /* 0x0000000402067981 */ /* 0x002ea4000c1e1100 */
[----:B--2---:R-:W-:-:S13]  /*00f0*/  ISETP.NE.AND P0, PT, R6, RZ, PT ;  /* 0x000000ff0600720c */ /* 0x004fda0003f05270 */
[----:B------:R-:W-:Y:S05]  /*0100*/  @P0 EXIT ;  /* 0x000000000000094d */ /* 0x000fea0003800000 */
[----:B------:R-:W0:Y:S02]  /*0110*/  LDCU.64 UR8, c[0x0][0x388] ;  /* 0x00007100ff0877ac */ /* 0x000e240008000a00 */
[----:B0-----:R-:W-:-:S04]  /*0120*/  IADD3 R16, P0, PT, R0, UR8, RZ ;  /* 0x0000000800107c10 */ /* 0x001fc8000ff1e0ff */
[----:B------:R-:W-:-:S05]  /*0130*/  IADD3.X R17, PT, PT, R7, UR9, RZ, P0, !PT ;  /* 0x0000000907117c10 */ /* 0x000fca00087fe4ff */
[----:B------:R-:W2:Y:S02]  /*0140*/  LDG.E.U8 R6, desc[UR4][R16.64] ;  /* 0x0000000410067981 */ /* 0x000ea4000c1e1100 */
[----:B--2---:R-:W-:-:S13]  /*0150*/  ISETP.NE.AND P0, PT, R6, RZ, PT ;  /* 0x000000ff0600720c */ /* 0x004fda0003f05270 */
[----:B------:R-:W-:Y:S05]  /*0160*/  @P0 EXIT ;  /* 0x000000000000094d */ /* 0x000fea0003800000 */
[----:B------:R-:W-:Y:S01]  /*0170*/  IABS R6, R5 ;  /* 0x0000000500067213 */ /* 0x000fe20000000000 */
[----:B------:R-:W-:Y:S01]  /*0180*/  IMAD.MOV.U32 R8, RZ, RZ, RZ ;  /* 0x000000ffff087224 */ /* 0x000fe200078e00ff */
[----:B------:R-:W-:Y:S02]  /*0190*/  IABS R13, R0 ;  /* 0x00000000000d7213 */ /* 0x000fe40000000000 */
[----:B------:R-:W0:Y:S08]  /*01a0*/  I2F.RP R7, R6 ;  /* 0x0000000600077306 */ /* 0x000e300000209400 */
[----:B0-----:R-:W0:Y:S02]  /*01b0*/  MUFU.RCP R7, R7 ;  /* 0x0000000700077308 */ /* 0x001e240000001000 */
[----:B0-----:R-:W-:Y:S01]  /*01c0*/  VIADD R9, R7, 0xffffffe ;  /* 0x0ffffffe07097836 */ /* 0x001fe20000000000 */
[----:B------:R-:W-:-:S05]  /*01d0*/  IABS R7, R4 ;  /* 0x0000000400077213 */ /* 0x000fca0000000000 */
[----:B------:R-:W0:Y:S02]  /*01e0*/  F2I.FTZ.U32.TRUNC.NTZ R9, R9 ;  /* 0x0000000900097305 */ /* 0x000e24000021f000 */
[----:B0-----:R-:W-:-:S04]  /*01f0*/  IMAD.MOV R11, RZ, RZ, -R9 ;  /* 0x000000ffff0b7224 */ /* 0x001fc800078e0a09 */
[----:B------:R-:W-:-:S04]  /*0200*/  IMAD R11, R11, R6, RZ ;  /* 0x000000060b0b7224 */ /* 0x000fc800078e02ff */
[----:B------:R-:W-:Y:S02]  /*0210*/  IMAD.HI.U32 R8, R9, R11, R8 ;  /* 0x0000000b09087227 */ /* 0x000fe400078e0008 */
[----:B------:R-:W0:Y:S04]  /*0220*/  I2F.RP R11, R7 ;  /* 0x00000007000b7306 */ /* 0x000e280000209400 */
[----:B------:R-:W-:-:S04]  /*0230*/  IMAD.HI.U32 R10, R8, R13, RZ ;  /* 0x0000000d080a7227 */ /* 0x000fc800078e00ff */
[----:B------:R-:W-:-:S04]  /*0240*/  IMAD.MOV R9, RZ, RZ, -R10 ;  /* 0x000000ffff097224 */ /* 0x000fc800078e0a0a */
[C---:B------:R-:W-:Y:S01]  /*0250*/  IMAD R9, R6.reuse, R9, R13 ;  /* 0x0000000906097224 */ /* 0x040fe200078e020d */
[----:B0-----:R-:W0:Y:S04]  /*0260*/  MUFU.RCP R11, R11 ;  /* 0x0000000b000b7308 */ /* 0x001e280000001000 */
[----:B------:R-:W-:-:S13]  /*0270*/  ISETP.GT.U32.AND P1, PT, R6, R9, PT ;  /* 0x000000090600720c */ /* 0x000fda0003f24070 */
[----:B------:R-:W-:Y:S02]  /*0280*/  @!P1 IMAD.IADD R9, R9, 0x1, -R6 ;  /* 0x0000000109099824 */ /* 0x000fe400078e0a06 */
[----:B0-----:R-:W-:Y:S02]  /*0290*/  VIADD R12, R11, 0xffffffe ;  /* 0x0ffffffe0b0c7836 */ /* 0x001fe40000000000 */
[----:B------:R-:W-:Y:S01]  /*02a0*/  @!P1 VIADD R10, R10, 0x1 ;  /* 0x000000010a0a9836 */ /* 0x000fe20000000000 */
[----:B------:R-:W-:Y:S01]  /*02b0*/  ISETP.GE.U32.AND P0, PT, R9, R6, PT ;  /* 0x000000060900720c */ /* 0x000fe20003f06070 */
[----:B------:R0:W1:Y:S01]  /*02c0*/  F2I.FTZ.U32.TRUNC.NTZ R13, R12 ;  /* 0x0000000c000d7305 */ /* 0x000062000021f000 */
[----:B------:R-:W-:-:S04]  /*02d0*/  LOP3.LUT R9, R0, R5, RZ, 0x3c, !PT ;  /* 0x0000000500097212 */ /* 0x000fc800078e3cff */
[----:B------:R-:W-:Y:S02]  /*02e0*/  ISETP.GE.AND P2, PT, R9, RZ, PT ;  /* 0x000000ff0900720c */ /* 0x000fe40003f46270 */
[----:B------:R-:W-:Y:S01]  /*02f0*/  LOP3.LUT R9, RZ, R5, RZ, 0x33, !PT ;  /* 0x00000005ff097212 */ /* 0x000fe200078e33ff */
[----:B0-----:R-:W-:-:S04]  /*0300*/  IMAD.MOV.U32 R12, RZ, RZ, RZ ;  /* 0x000000ffff0c7224 */ /* 0x001fc800078e00ff */
[----:B------:R-:W-:Y:S01]  /*0310*/  @P0 VIADD R10, R10, 0x1 ;  /* 0x000000010a0a0836 */ /* 0x000fe20000000000 */
[----:B------:R-:W-:Y:S01]  /*0320*/  ISETP.NE.AND P0, PT, R5, RZ, PT ;  /* 0x000000ff0500720c */ /* 0x000fe20003f05270 */
[----:B-1----:R-:W-:-:S04]  /*0330*/  IMAD.MOV R18, RZ, RZ, -R13 ;  /* 0x000000ffff127224 */ /* 0x002fc800078e0a0d */
[----:B------:R-:W-:Y:S02]  /*0340*/  @!P2 IMAD.MOV R10, RZ, RZ, -R10 ;  /* 0x000000ffff0aa224 */ /* 0x000fe400078e0a0a */
[----:B------:R-:W-:-:S03]  /*0350*/  IMAD R11, R18, R7, RZ ;  /* 0x00000007120b7224 */ /* 0x000fc600078e02ff */
[----:B------:R-:W-:Y:S01]  /*0360*/  SEL R10, R9, R10, !P0 ;  /* 0x0000000a090a7207 */ /* 0x000fe20004000000 */
[----:B------:R-:W-:-:S03]  /*0370*/  IMAD.HI.U32 R11, R13, R11, R12 ;  /* 0x0000000b0d0b7227 */ /* 0x000fc600078e000c */
[----:B------:R-:W-:-:S04]  /*0380*/  IADD3 R14, PT, PT, R10, -0x1, R4 ;  /* 0xffffffff0a0e7810 */ /* 0x000fc80007ffe004 */
[----:B------:R-:W-:Y:S02]  /*0390*/  IABS R18, R14 ;  /* 0x0000000e00127213 */ /* 0x000fe40000000000 */
[----:B------:R-:W-:Y:S02]  /*03a0*/  ISETP.GE.AND P2, PT, R14, RZ, PT ;  /* 0x000000ff0e00720c */ /* 0x000fe40003f46270 */
[----:B------:R-:W-:Y:S01]  /*03b0*/  LOP3.LUT R14, RZ, R4, RZ, 0x33, !PT ;  /* 0x00000004ff0e7212 */ /* 0x000fe200078e33ff */
[----:B------:R-:W-:-:S04]  /*03c0*/  IMAD.HI.U32 R12, R11, R18, RZ ;  /* 0x000000120b0c7227 */ /* 0x000fc800078e00ff */
[----:B------:R-:W-:-:S04]  /*03d0*/  IMAD.MOV R12, RZ, RZ, -R12 ;  /* 0x000000ffff0c7224 */ /* 0x000fc800078e0a0c */
[----:B------:R-:W-:Y:S02]  /*03e0*/  IMAD R12, R7, R12, R18 ;  /* 0x0000000c070c7224 */ /* 0x000fe400078e0212 */
[----:B------:R-:W-:-:S03]  /*03f0*/  IMAD.MOV R18, RZ, RZ, -R10 ;  /* 0x000000ffff127224 */ /* 0x000fc600078e0a0a */
[----:B------:R-:W-:Y:S01]  /*0400*/  ISETP.GT.U32.AND P1, PT, R7, R12, PT ;  /* 0x0000000c0700720c */ /* 0x000fe20003f24070 */
[----:B------:R-:W-:-:S12]  /*0410*/  IMAD R18, R5, R18, R0 ;  /* 0x0000001205127224 */ /* 0x000fd800078e0200 */
[----:B------:R-:W-:-:S05]  /*0420*/  @!P1 IMAD.IADD R12, R12, 0x1, -R7 ;  /* 0x000000010c0c9824 */ /* 0x000fca00078e0a07 */
[----:B------:R-:W-:-:S13]  /*0430*/  ISETP.GT.U32.AND P1, PT, R7, R12, PT ;  /* 0x0000000c0700720c */ /* 0x000fda0003f24070 */
[----:B------:R-:W-:Y:S01]  /*0440*/  @!P1 IMAD.IADD R12, R12, 0x1, -R7 ;  /* 0x000000010c0c9824 */ /* 0x000fe200078e0a07 */
[----:B------:R-:W-:-:S03]  /*0450*/  ISETP.NE.AND P1, PT, R4, RZ, PT ;  /* 0x000000ff0400720c */ /* 0x000fc60003f25270 */
[----:B------:R-:W-:-:S05]  /*0460*/  @!P2 IMAD.MOV R12, RZ, RZ, -R12 ;  /* 0x000000ffff0ca224 */ /* 0x000fca00078e0a0c */
[----:B------:R-:W-:-:S05]  /*0470*/  SEL R4, R14, R12, !P1 ;  /* 0x0000000c0e047207 */ /* 0x000fca0004800000 */
[----:B------:R-:W-:-:S05]  /*0480*/  IMAD R4, R4, R5, R18 ;  /* 0x0000000504047224 */ /* 0x000fca00078e0212 */
[----:B------:R-:W-:Y:S02]  /*0490*/  SHF.R.S32.HI R23, RZ, 0x1f, R4 ;  /* 0x0000001fff177819 */ /* 0x000fe40000011404 */
[----:B------:R-:W-:-:S04]  /*04a0*/  IADD3 R12, P2, PT, R4, UR6, RZ ;  /* 0x00000006040c7c10 */ /* 0x000fc8000ff5e0ff */
[----:B------:R-:W-:-:S05]  /*04b0*/  IADD3.X R13, PT, PT, R23, UR7, RZ, P2, !PT ;  /* 0x00000007170d7c10 */ /* 0x000fca00097fe4ff */
[----:B------:R0:W2:Y:S01]  /*04c0*/  LDG.E.U8 R12, desc[UR4][R12.64] ;  /* 0x000000040c0c7981 */ /* 0x0000a2000c1e1100 */
[----:B------:R-:W-:Y:S01]  /*04d0*/  VIADD R15, R10, 0x1 ;  /* 0x000000010a0f7836 */ /* 0x000fe20000000000 */
[C---:B------:R-:W-:Y:S01]  /*04e0*/  IADD3 R20, PT, PT, R18.reuse, -0x1, R5 ;  /* 0xffffffff12147810 */ /* 0x040fe20007ffe005 */
[----:B------:R-:W-:Y:S01]  /*04f0*/  VIADD R19, R18, 0x1 ;  /* 0x0000000112137836 */ /* 0x000fe20000000000 */
[----:B------:R-:W-:Y:S02]  /*0500*/  BSSY.RECONVERGENT B0, `(.L_x_24) ;  /* 0x000002f000007945 */ /* 0x000fe40003800200 */
[----:B------:R-:W-:Y:S02]  /*0510*/  IABS R22, R15 ;  /* 0x0000000f00167213 */ /* 0x000fe40000000000 */
[----:B------:R-:W-:Y:S02]  /*0520*/  IABS R25, R19 ;  /* 0x0000001300197213 */ /* 0x000fe40000000000 */
[----:B------:R-:W-:Y:S01]  /*0530*/  IABS R21, R20 ;  /* 0x0000001400157213 */ /* 0x000fe20000000000 */
[----:B------:R-:W-:-:S04]  /*0540*/  IMAD.HI.U32 R24, R11, R22, RZ ;  /* 0x000000160b187227 */ /* 0x000fc800078e00ff */
[----:B------:R-:W-:Y:S02]  /*0550*/  IMAD.MOV.U32 R11, RZ, RZ, R25 ;  /* 0x000000ffff0b7224 */ /* 0x000fe400078e0019 */
[----:B------:R-:W-:Y:S02]  /*0560*/  IMAD.MOV R24, RZ, RZ, -R24 ;  /* 0x000000ffff187224 */ /* 0x000fe400078e0a18 */
[----:B0-----:R-:W-:-:S04]  /*0570*/  IMAD.HI.U32 R13, R8, R21, RZ ;  /* 0x00000015080d7227 */ /* 0x001fc800078e00ff */
[----:B------:R-:W-:-:S04]  /*0580*/  IMAD.HI.U32 R8, R8, R11, RZ ;  /* 0x0000000b08087227 */ /* 0x000fc800078e00ff */
[C---:B------:R-:W-:Y:S02]  /*0590*/  IMAD R22, R7.reuse, R24, R22 ;  /* 0x0000001807167224 */ /* 0x040fe400078e0216 */
[----:B------:R-:W-:Y:S02]  /*05a0*/  IMAD.MOV R8, RZ, RZ, -R8 ;  /* 0x000000ffff087224 */ /* 0x000fe400078e0a08 */
[----:B------:R-:W-:Y:S01]  /*05b0*/  IMAD.MOV R13, RZ, RZ, -R13 ;  /* 0x000000ffff0d7224 */ /* 0x000fe200078e0a0d */
[----:B------:R-:W-:Y:S01]  /*05c0*/  ISETP.GT.U32.AND P2, PT, R7, R22, PT ;  /* 0x000000160700720c */ /* 0x000fe20003f44070 */
[C---:B------:R-:W-:Y:S02]  /*05d0*/  IMAD R11, R6.reuse, R8, R11 ;  /* 0x00000008060b7224 */ /* 0x040fe400078e020b */
[----:B------:R-:W-:-:S03]  /*05e0*/  IMAD R21, R6, R13, R21 ;  /* 0x0000000d06157224 */ /* 0x000fc600078e0215 */
[C---:B------:R-:W-:Y:S02]  /*05f0*/  ISETP.GT.U32.AND P4, PT, R6.reuse, R11, PT ;  /* 0x0000000b0600720c */ /* 0x040fe40003f84070 */
[----:B------:R-:W-:-:S05]  /*0600*/  ISETP.GT.U32.AND P3, PT, R6, R21, PT ;  /* 0x000000150600720c */ /* 0x000fca0003f64070 */
[----:B------:R-:W-:-:S05]  /*0610*/  @!P2 IMAD.IADD R22, R22, 0x1, -R7 ;  /* 0x000000011616a824 */ /* 0x000fca00078e0a07 */
[----:B------:R-:W-:Y:S01]  /*0620*/  ISETP.GT.U32.AND P2, PT, R7, R22, PT ;  /* 0x000000160700720c */ /* 0x000fe20003f44070 */
[--C-:B------:R-:W-:Y:S01]  /*0630*/  @!P4 IMAD.IADD R11, R11, 0x1, -R6.reuse ;  /* 0x000000010b0bc824 */ /* 0x100fe200078e0a06 */
[----:B------:R-:W-:Y:S01]  /*0640*/  ISETP.GE.AND P4, PT, R15, RZ, PT ;  /* 0x000000ff0f00720c */ /* 0x000fe20003f86270 */
[----:B------:R-:W-:Y:S01]  /*0650*/  @!P3 IMAD.IADD R21, R21, 0x1, -R6 ;  /* 0x000000011515b824 */ /* 0x000fe200078e0a06 */
[----:B------:R-:W-:Y:S02]  /*0660*/  ISETP.GE.AND P3, PT, R20, RZ, PT ;  /* 0x000000ff1400720c */ /* 0x000fe40003f66270 */
[C---:B------:R-:W-:Y:S02]  /*0670*/  ISETP.GT.U32.AND P5, PT, R6.reuse, R11, PT ;  /* 0x0000000b0600720c */ /* 0x040fe40003fa4070 */
[----:B------:R-:W-:-:S05]  /*0680*/  ISETP.GT.U32.AND P6, PT, R6, R21, PT ;  /* 0x000000150600720c */ /* 0x000fca0003fc4070 */
[----:B------:R-:W-:Y:S01]  /*0690*/  @!P2 IMAD.IADD R22, R22, 0x1, -R7 ;  /* 0x000000011616a824 */ /* 0x000fe200078e0a07 */
[----:B------:R-:W-:-:S03]  /*06a0*/  ISETP.GE.AND P2, PT, R19, RZ, PT ;  /* 0x000000ff1300720c */ /* 0x000fc60003f46270 */
[----:B------:R-:W-:Y:S02]  /*06b0*/  @!P4 IMAD.MOV R22, RZ, RZ, -R22 ;  /* 0x000000ffff16c224 */ /* 0x000fe400078e0a16 */
[--C-:B------:R-:W-:Y:S02]  /*06c0*/  @!P5 IMAD.IADD R11, R11, 0x1, -R6.reuse ;  /* 0x000000010b0bd824 */ /* 0x100fe400078e0a06 */
[----:B------:R-:W-:Y:S01]  /*06d0*/  @!P6 IMAD.IADD R21, R21, 0x1, -R6 ;  /* 0x000000011515e824 */ /* 0x000fe200078e0a06 */
[----:B------:R-:W-:-:S03]  /*06e0*/  SEL R14, R14, R22, !P1 ;  /* 0x000000160e0e7207 */ /* 0x000fc60004800000 */
[----:B------:R-:W-:Y:S02]  /*06f0*/  @!P3 IMAD.MOV R21, RZ, RZ, -R21 ;  /* 0x000000ffff15b224 */ /* 0x000fe400078e0a15 */
[----:B------:R-:W-:Y:S02]  /*0700*/  @!P2 IMAD.MOV R11, RZ, RZ, -R11 ;  /* 0x000000ffff0ba224 */ /* 0x000fe400078e0a0b */
[----:B------:R-:W-:Y:S01]  /*0710*/  IMAD R14, R14, R5, R18 ;  /* 0x000000050e0e7224 */ /* 0x000fe200078e0212 */
[C---:B------:R-:W-:Y:S02]  /*0720*/  SEL R6, R9.reuse, R21, !P0 ;  /* 0x0000001509067207 */ /* 0x040fe40004000000 */
[----:B------:R-:W-:-:S03]  /*0730*/  SEL R9, R9, R11, !P0 ;  /* 0x0000000b09097207 */ /* 0x000fc60004000000 */
[CC--:B------:R-:W-:Y:S02]  /*0740*/  IMAD R6, R10.reuse, R5.reuse, R6 ;  /* 0x000000050a067224 */ /* 0x0c0fe400078e0206 */
[----:B------:R-:W-:Y:S01]  /*0750*/  IMAD R5, R10, R5, R9 ;  /* 0x000000050a057224 */ /* 0x000fe200078e0209 */
[----:B--2---:R-:W-:-:S13]  /*0760*/  ISETP.NE.AND P1, PT, R12, RZ, PT ;  /* 0x000000ff0c00720c */ /* 0x004fda0003f25270 */
[----:B------:R-:W-:Y:S05]  /*0770*/  @P1 BRA `(.L_x_25) ;  /* 0x0000000000181947 */ /* 0x000fea0003800000 */
[----:B------:R-:W-:-:S04]  /*0780*/  IADD3 R8, P0, PT, R4, UR8, RZ ;  /* 0x0000000804087c10 */ /* 0x000fc8000ff1e0ff */
[----:B------:R-:W-:-:S05]  /*0790*/  IADD3.X R9, PT, PT, R23, UR9, RZ, P0, !PT ;  /* 0x0000000917097c10 */ /* 0x000fca00087fe4ff */
[----:B------:R-:W2:Y:S01]  /*07a0*/  LDG.E.U8 R8, desc[UR4][R8.64] ;  /* 0x0000000408087981 */ /* 0x000ea2000c1e1100 */
[----:B------:R-:W-:Y:S01]  /*07b0*/  IMAD.MOV.U32 R4, RZ, RZ, RZ ;  /* 0x000000ffff047224 */ /* 0x000fe200078e00ff */
[----:B--2---:R-:W-:-:S13]  /*07c0*/  ISETP.NE.AND P0, PT, R8, RZ, PT ;  /* 0x000000ff0800720c */ /* 0x004fda0003f05270 */
[----:B------:R-:W-:Y:S05]  /*07d0*/  @!P0 BRA `(.L_x_26) ;  /* 0x0000000000048947 */ /* 0x000fea0003800000 */
.L_x_25:
[----:B------:R-:W-:-:S07]  /*07e0*/  PRMT R4, R12, 0x8880, RZ ;  /* 0x000088800c047816 */ /* 0x000fce00000000ff */
.L_x_26:
[----:B------:R-:W-:Y:S05]  /*07f0*/  BSYNC.RECONVERGENT B0 ;  /* 0x0000000000007941 */ /* 0x000fea0003800200 */
.L_x_24:
[----:B------:R-:W-:Y:S02]  /*0800*/  SHF.R.S32.HI R10, RZ, 0x1f, R14 ;  /* 0x0000001fff0a7819 */ /* 0x000fe4000001140e */
[----:B------:R-:W-:-:S04]  /*0810*/  IADD3 R8, P0, PT, R14, UR6, RZ ;  /* 0x000000060e087c10 */ /* 0x000fc8000ff1e0ff */
[----:B------:R-:W-:-:S05]  /*0820*/  IADD3.X R9, PT, PT, R10, UR7, RZ, P0, !PT ;  /* 0x000000070a097c10 */ /* 0x000fca00087fe4ff */
[----:B------:R-:W2:Y:S01]  /*0830*/  LDG.E.U8 R7, desc[UR4][R8.64] ;  /* 0x0000000408077981 */ /* 0x000ea2000c1e1100 */
[----:B------:R-:W-:Y:S01]  /*0840*/  BSSY.RECONVERGENT B0, `(.L_x_27) ;  /* 0x000000a000007945 */ /* 0x000fe20003800200 */
[----:B--2---:R-:W-:-:S13]  /*0850*/  ISETP.NE.AND P0, PT, R7, RZ, PT ;  /* 0x000000ff0700720c */ /* 0x004fda0003f05270 */
[----:B------:R-:W-:Y:S05]  /*0860*/  @P0 BRA `(.L_x_28) ;  /* 0x0000000000140947 */ /* 0x000fea0003800000 */
[----:B------:R-:W-:-:S04]  /*0870*/  IADD3 R8, P0, PT, R14, UR8, RZ ;  /* 0x000000080e087c10 */ /* 0x000fc8000ff1e0ff */
[----:B------:R-:W-:-:S05]  /*0880*/  IADD3.X R9, PT, PT, R10, UR9, RZ, P0, !PT ;  /* 0x000000090a097c10 */ /* 0x000fca00087fe4ff */
[----:B------:R-:W2:Y:S02]  /*0890*/  LDG.E.U8 R8, desc[UR4][R8.64] ;  /* 0x0000000408087981 */ /* 0x000ea4000c1e1100 */
[----:B--2---:R-:W-:-:S13]  /*08a0*/  ISETP.NE.AND P0, PT, R8, RZ, PT ;  /* 0x000000ff0800720c */ /* 0x004fda0003f05270 */
[----:B------:R-:W-:Y:S05]  /*08b0*/  @!P0 BRA `(.L_x_29) ;  /* 0x0000000000088947 */ /* 0x000fea0003800000 */
.L_x_28:
[----:B------:R-:W-:-:S05]  /*08c0*/  PRMT R7, R7, 0x8880, RZ ;  /* 0x0000888007077816 */ /* 0x000fca00000000ff */
[----:B------:R-:W-:-:S07]  /*08d0*/  IMAD.IADD R4, R4, 0x1, R7 ;  /* 0x0000000104047824 */ /* 0x000fce00078e0207 */
.L_x_29:
[----:B------:R-:W-:Y:S05]  /*08e0*/  BSYNC.RECONVERGENT B0 ;  /* 0x0000000000007941 */ /* 0x000fea0003800200 */
.L_x_27:
        /* <DEDUP_REMOVED lines=12> */
.L_x_31:
[----:B------:R-:W-:-:S05]  /*09b0*/  PRMT R7, R8, 0x8880, RZ ;  /* 0x0000888008077816 */ /* 0x000fca00000000ff */
[----:B------:R-:W-:-:S07]  /*09c0*/  IMAD.IADD R4, R4, 0x1, R7 ;  /* 0x0000000104047824 */ /* 0x000fce00078e0207 */
.L_x_32:
[----:B------:R-:W-:Y:S05]  /*09d0*/  BSYNC.RECONVERGENT B0 ;  /* 0x0000000000007941 */ /* 0x000fea0003800200 */
.L_x_30:
        /* <DEDUP_REMOVED lines=12> */
.L_x_34:
[----:B------:R-:W-:-:S05]  /*0aa0*/  PRMT R5, R8, 0x8880, RZ ;  /* 0x0000888008057816 */ /* 0x000fca00000000ff */
[----:B------:R-:W-:-:S07]  /*0ab0*/  IMAD.IADD R4, R4, 0x1, R5 ;  /* 0x0000000104047824 */ /* 0x000fce00078e0205 */
.L_x_35:
[----:B------:R-:W-:Y:S05]  /*0ac0*/  BSYNC.RECONVERGENT B0 ;  /* 0x0000000000007941 */ /* 0x000fea0003800200 */
.L_x_33:
[----:B------:R-:W-:-:S13]  /*0ad0*/  ISETP.NE.AND P0, PT, R4, RZ, PT ;  /* 0x000000ff0400720c */ /* 0x000fda0003f05270 */
[----:B------:R-:W-:Y:S05]  /*0ae0*/  @!P0 EXIT ;  /* 0x000000000000894d */ /* 0x000fea0003800000 */
[----:B------:R-:W0:Y:S01]  /*0af0*/  LDC.64 R8, c[0x0][0x390] ;  /* 0x0000e400ff087b82 */ /* 0x000e220000000a00 */
[----:B------:R-:W-:Y:S01]  /*0b00*/  IMAD.MOV.U32 R13, RZ, RZ, 0x1 ;  /* 0x00000001ff0d7424 */ /* 0x000fe200078e00ff */
[----:B------:R-:W-:-:S04]  /*0b10*/  ISETP.GE.AND P0, PT, R4, 0x1, PT ;  /* 0x000000010400780c */ /* 0x000fc80003f06270 */
[----:B------:R-:W-:Y:S02]  /*0b20*/  SEL R11, R13, 0xffff, P0 ;  /* 0x0000ffff0d0b7807 */ /* 0x000fe40000000000 */
[----:B------:R-:W1:Y:S03]  /*0b30*/  LDC.64 R6, c[0x0][0x3a0] ;  /* 0x0000e800ff067b82 */ /* 0x000e660000000a00 */
[----:B------:R-:W-:Y:S04]  /*0b40*/  STG.E.U8 desc[UR4][R2.64], R11 ;  /* 0x0000000b02007986 */ /* 0x000fe8000c101104 */
[----:B------:R-:W-:Y:S01]  /*0b50*/  STG.E.U8 desc[UR4][R16.64], RZ ;  /* 0x000000ff10007986 */ /* 0x000fe2000c101104 */
[----:B0-----:R-:W-:-:S05]  /*0b60*/  IMAD.WIDE R4, R0, 0x4, R8 ;  /* 0x0000000400047825 */ /* 0x001fca00078e0208 */
[----:B------:R-:W-:Y:S04]  /*0b70*/  STG.E desc[UR4][R4.64], R13 ;  /* 0x0000000d04007986 */ /* 0x000fe8000c101904 */
[----:B-1----:R-:W-:Y:S01]  /*0b80*/  ATOMG.E.EXCH.STRONG.GPU PT, RZ, desc[UR4][R6.64], R13 ;  /* 0x8000000d06ff79a8 */ /* 0x002fe2000c1ef104 */
[----:B------:R-:W-:Y:S05]  /*0b90*/  EXIT ;  /* 0x000000000000794d */ /* 0x000fea0003800000 */
.L_x_36:
        /* <DEDUP_REMOVED lines=14> */
.L_x_40:


//--------------------- .nv.shared.reserved.0     --------------------------
	.section	.nv.shared.reserved.0,"aw",@nobits
	.weak		__nv_reservedSMEM_offset_0_alias
	.size		__nv_reservedSMEM_offset_0_alias, 0, 64
	.other		__nv_reservedSMEM_offset_0_alias,@"STO_CUDA_RESERVED_SHARED STV_DEFAULT"
__nv_reservedSMEM_offset_0_alias:
	.zero		0
	.zero		64


//--------------------- .nv.constant0.ps_dampened_recursion_kernel --------------------------
	.section	.nv.constant0.ps_dampened_recursion_kernel,"a",@progbits
	.sectionflags	@""
	.align	4
.nv.constant0.ps_dampened_recursion_kernel:
	.zero		964


//--------------------- .nv.constant0.ps_harmonize_kernel --------------------------
	.section	.nv.constant0.ps_harmonize_kernel,"a",@progbits
	.sectionflags	@""
	.align	4
.nv.constant0.ps_harmonize_kernel:
	.zero		932


//--------------------- .nv.constant0.ps_wavefront_propagate_kernel --------------------------
	.section	.nv.constant0.ps_wavefront_propagate_kernel,"a",@progbits
	.sectionflags	@""
	.align	4
.nv.constant0.ps_wavefront_propagate_kernel:
	.zero		928


//--------------------- .nv.constant0.ps_inject_novelty_2d_kernel --------------------------
	.section	.nv.constant0.ps_inject_novelty_2d_kernel,"a",@progbits
	.sectionflags	@""
	.align	4
.nv.constant0.ps_inject_novelty_2d_kernel:
	.zero		936


//--------------------- SYMBOLS --------------------------

	.type		.nv.reservedSmem.offset0,@object
	.size		.nv.reservedSmem.offset0,0x4
